//
// Generated by NVIDIA NVVM Compiler
//
// Compiler Build ID: CL-36424714
// Cuda compilation tools, release 13.0, V13.0.88
// Based on NVVM 20.0.0
//

.version 9.0
.target sm_100
.address_size 64

	// .globl	_Z21linear_forward_kernelPKfS0_S0_Pfiii

.visible .entry _Z21linear_forward_kernelPKfS0_S0_Pfiii(
	.param .u64 .ptr .align 1 _Z21linear_forward_kernelPKfS0_S0_Pfiii_param_0,
	.param .u64 .ptr .align 1 _Z21linear_forward_kernelPKfS0_S0_Pfiii_param_1,
	.param .u64 .ptr .align 1 _Z21linear_forward_kernelPKfS0_S0_Pfiii_param_2,
	.param .u64 .ptr .align 1 _Z21linear_forward_kernelPKfS0_S0_Pfiii_param_3,
	.param .u32 _Z21linear_forward_kernelPKfS0_S0_Pfiii_param_4,
	.param .u32 _Z21linear_forward_kernelPKfS0_S0_Pfiii_param_5,
	.param .u32 _Z21linear_forward_kernelPKfS0_S0_Pfiii_param_6
)
{
	.reg .pred 	%p<13>;
	.reg .b32 	%r<45>;
	.reg .b32 	%f<114>;
	.reg .b64 	%rd<47>;

	ld.param.u64 	%rd12, [_Z21linear_forward_kernelPKfS0_S0_Pfiii_param_0];
	ld.param.u64 	%rd13, [_Z21linear_forward_kernelPKfS0_S0_Pfiii_param_1];
	ld.param.u64 	%rd10, [_Z21linear_forward_kernelPKfS0_S0_Pfiii_param_2];
	ld.param.u64 	%rd11, [_Z21linear_forward_kernelPKfS0_S0_Pfiii_param_3];
	ld.param.u32 	%r27, [_Z21linear_forward_kernelPKfS0_S0_Pfiii_param_4];
	ld.param.u32 	%r25, [_Z21linear_forward_kernelPKfS0_S0_Pfiii_param_5];
	ld.param.u32 	%r26, [_Z21linear_forward_kernelPKfS0_S0_Pfiii_param_6];
	cvta.to.global.u64 	%rd1, %rd13;
	cvta.to.global.u64 	%rd2, %rd12;
	mov.u32 	%r1, %ctaid.y;
	mov.u32 	%r28, %ctaid.x;
	mov.u32 	%r29, %ntid.x;
	mov.u32 	%r30, %tid.x;
	mad.lo.s32 	%r2, %r28, %r29, %r30;
	setp.ge.s32 	%p1, %r1, %r27;
	setp.ge.s32 	%p2, %r2, %r26;
	or.pred  	%p3, %p1, %p2;
	@%p3 bra 	$L__BB0_15;
	setp.lt.s32 	%p4, %r25, 1;
	mov.f32 	%f113, 0f00000000;
	@%p4 bra 	$L__BB0_14;
	mul.lo.s32 	%r3, %r25, %r1;
	mul.lo.s32 	%r4, %r25, %r2;
	and.b32  	%r5, %r25, 15;
	setp.lt.u32 	%p5, %r25, 16;
	mov.f32 	%f113, 0f00000000;
	mov.b32 	%r41, 0;
	@%p5 bra 	$L__BB0_5;
	and.b32  	%r41, %r25, 2147483632;
	neg.s32 	%r39, %r41;
	mul.wide.u32 	%rd14, %r3, 4;
	add.s64 	%rd15, %rd14, %rd2;
	add.s64 	%rd45, %rd15, 32;
	add.s64 	%rd4, %rd1, 32;
	mov.f32 	%f113, 0f00000000;
	mov.u32 	%r38, %r4;
$L__BB0_4:
	.pragma "nounroll";
	mul.wide.s32 	%rd16, %r38, 4;
	add.s64 	%rd17, %rd4, %rd16;
	ld.global.f32 	%f18, [%rd45+-32];
	ld.global.f32 	%f19, [%rd17+-32];
	fma.rn.f32 	%f20, %f18, %f19, %f113;
	ld.global.f32 	%f21, [%rd45+-28];
	ld.global.f32 	%f22, [%rd17+-28];
	fma.rn.f32 	%f23, %f21, %f22, %f20;
	ld.global.f32 	%f24, [%rd45+-24];
	ld.global.f32 	%f25, [%rd17+-24];
	fma.rn.f32 	%f26, %f24, %f25, %f23;
	ld.global.f32 	%f27, [%rd45+-20];
	ld.global.f32 	%f28, [%rd17+-20];
	fma.rn.f32 	%f29, %f27, %f28, %f26;
	ld.global.f32 	%f30, [%rd45+-16];
	ld.global.f32 	%f31, [%rd17+-16];
	fma.rn.f32 	%f32, %f30, %f31, %f29;
	ld.global.f32 	%f33, [%rd45+-12];
	ld.global.f32 	%f34, [%rd17+-12];
	fma.rn.f32 	%f35, %f33, %f34, %f32;
	ld.global.f32 	%f36, [%rd45+-8];
	ld.global.f32 	%f37, [%rd17+-8];
	fma.rn.f32 	%f38, %f36, %f37, %f35;
	ld.global.f32 	%f39, [%rd45+-4];
	ld.global.f32 	%f40, [%rd17+-4];
	fma.rn.f32 	%f41, %f39, %f40, %f38;
	ld.global.f32 	%f42, [%rd45];
	ld.global.f32 	%f43, [%rd17];
	fma.rn.f32 	%f44, %f42, %f43, %f41;
	ld.global.f32 	%f45, [%rd45+4];
	ld.global.f32 	%f46, [%rd17+4];
	fma.rn.f32 	%f47, %f45, %f46, %f44;
	ld.global.f32 	%f48, [%rd45+8];
	ld.global.f32 	%f49, [%rd17+8];
	fma.rn.f32 	%f50, %f48, %f49, %f47;
	ld.global.f32 	%f51, [%rd45+12];
	ld.global.f32 	%f52, [%rd17+12];
	fma.rn.f32 	%f53, %f51, %f52, %f50;
	ld.global.f32 	%f54, [%rd45+16];
	ld.global.f32 	%f55, [%rd17+16];
	fma.rn.f32 	%f56, %f54, %f55, %f53;
	ld.global.f32 	%f57, [%rd45+20];
	ld.global.f32 	%f58, [%rd17+20];
	fma.rn.f32 	%f59, %f57, %f58, %f56;
	ld.global.f32 	%f60, [%rd45+24];
	ld.global.f32 	%f61, [%rd17+24];
	fma.rn.f32 	%f62, %f60, %f61, %f59;
	ld.global.f32 	%f63, [%rd45+28];
	ld.global.f32 	%f64, [%rd17+28];
	fma.rn.f32 	%f113, %f63, %f64, %f62;
	add.s32 	%r39, %r39, 16;
	add.s64 	%rd45, %rd45, 64;
	add.s32 	%r38, %r38, 16;
	setp.ne.s32 	%p6, %r39, 0;
	@%p6 bra 	$L__BB0_4;
$L__BB0_5:
	setp.eq.s32 	%p7, %r5, 0;
	@%p7 bra 	$L__BB0_14;
	and.b32  	%r13, %r25, 7;
	setp.lt.u32 	%p8, %r5, 8;
	@%p8 bra 	$L__BB0_8;
	add.s32 	%r32, %r41, %r3;
	mul.wide.u32 	%rd18, %r32, 4;
	add.s64 	%rd19, %rd2, %rd18;
	ld.global.f32 	%f66, [%rd19];
	add.s32 	%r33, %r41, %r4;
	mul.wide.s32 	%rd20, %r33, 4;
	add.s64 	%rd21, %rd1, %rd20;
	ld.global.f32 	%f67, [%rd21];
	fma.rn.f32 	%f68, %f66, %f67, %f113;
	cvt.u64.u32 	%rd22, %r3;
	cvt.u64.u32 	%rd23, %r41;
	add.s64 	%rd24, %rd23, %rd22;
	shl.b64 	%rd25, %rd24, 2;
	add.s64 	%rd26, %rd2, %rd25;
	ld.global.f32 	%f69, [%rd26+4];
	ld.global.f32 	%f70, [%rd21+4];
	fma.rn.f32 	%f71, %f69, %f70, %f68;
	ld.global.f32 	%f72, [%rd26+8];
	ld.global.f32 	%f73, [%rd21+8];
	fma.rn.f32 	%f74, %f72, %f73, %f71;
	ld.global.f32 	%f75, [%rd26+12];
	ld.global.f32 	%f76, [%rd21+12];
	fma.rn.f32 	%f77, %f75, %f76, %f74;
	ld.global.f32 	%f78, [%rd26+16];
	ld.global.f32 	%f79, [%rd21+16];
	fma.rn.f32 	%f80, %f78, %f79, %f77;
	ld.global.f32 	%f81, [%rd26+20];
	ld.global.f32 	%f82, [%rd21+20];
	fma.rn.f32 	%f83, %f81, %f82, %f80;
	ld.global.f32 	%f84, [%rd26+24];
	ld.global.f32 	%f85, [%rd21+24];
	fma.rn.f32 	%f86, %f84, %f85, %f83;
	ld.global.f32 	%f87, [%rd26+28];
	ld.global.f32 	%f88, [%rd21+28];
	fma.rn.f32 	%f113, %f87, %f88, %f86;
	add.s32 	%r41, %r41, 8;
$L__BB0_8:
	setp.eq.s32 	%p9, %r13, 0;
	@%p9 bra 	$L__BB0_14;
	and.b32  	%r16, %r25, 3;
	setp.lt.u32 	%p10, %r13, 4;
	@%p10 bra 	$L__BB0_11;
	add.s32 	%r34, %r41, %r3;
	mul.wide.u32 	%rd27, %r34, 4;
	add.s64 	%rd28, %rd2, %rd27;
	ld.global.f32 	%f90, [%rd28];
	add.s32 	%r35, %r41, %r4;
	mul.wide.s32 	%rd29, %r35, 4;
	add.s64 	%rd30, %rd1, %rd29;
	ld.global.f32 	%f91, [%rd30];
	fma.rn.f32 	%f92, %f90, %f91, %f113;
	cvt.u64.u32 	%rd31, %r3;
	cvt.u64.u32 	%rd32, %r41;
	add.s64 	%rd33, %rd32, %rd31;
	shl.b64 	%rd34, %rd33, 2;
	add.s64 	%rd35, %rd2, %rd34;
	ld.global.f32 	%f93, [%rd35+4];
	ld.global.f32 	%f94, [%rd30+4];
	fma.rn.f32 	%f95, %f93, %f94, %f92;
	ld.global.f32 	%f96, [%rd35+8];
	ld.global.f32 	%f97, [%rd30+8];
	fma.rn.f32 	%f98, %f96, %f97, %f95;
	ld.global.f32 	%f99, [%rd35+12];
	ld.global.f32 	%f100, [%rd30+12];
	fma.rn.f32 	%f113, %f99, %f100, %f98;
	add.s32 	%r41, %r41, 4;
$L__BB0_11:
	setp.eq.s32 	%p11, %r16, 0;
	@%p11 bra 	$L__BB0_14;
	add.s32 	%r44, %r41, %r4;
	add.s32 	%r36, %r41, %r3;
	mul.wide.u32 	%rd36, %r36, 4;
	add.s64 	%rd46, %rd2, %rd36;
	neg.s32 	%r43, %r16;
$L__BB0_13:
	.pragma "nounroll";
	mul.wide.s32 	%rd37, %r44, 4;
	add.s64 	%rd38, %rd1, %rd37;
	ld.global.f32 	%f101, [%rd46];
	ld.global.f32 	%f102, [%rd38];
	fma.rn.f32 	%f113, %f101, %f102, %f113;
	add.s32 	%r44, %r44, 1;
	add.s64 	%rd46, %rd46, 4;
	add.s32 	%r43, %r43, 1;
	setp.ne.s32 	%p12, %r43, 0;
	@%p12 bra 	$L__BB0_13;
$L__BB0_14:
	cvta.to.global.u64 	%rd39, %rd10;
	mul.wide.s32 	%rd40, %r2, 4;
	add.s64 	%rd41, %rd39, %rd40;
	ld.global.f32 	%f103, [%rd41];
	add.f32 	%f104, %f113, %f103;
	mad.lo.s32 	%r37, %r26, %r1, %r2;
	cvta.to.global.u64 	%rd42, %rd11;
	mul.wide.s32 	%rd43, %r37, 4;
	add.s64 	%rd44, %rd42, %rd43;
	st.global.f32 	[%rd44], %f104;
$L__BB0_15:
	ret;

}
	// .globl	_Z28linear_backward_input_kernelPKfS0_Pfiii
.visible .entry _Z28linear_backward_input_kernelPKfS0_Pfiii(
	.param .u64 .ptr .align 1 _Z28linear_backward_input_kernelPKfS0_Pfiii_param_0,
	.param .u64 .ptr .align 1 _Z28linear_backward_input_kernelPKfS0_Pfiii_param_1,
	.param .u64 .ptr .align 1 _Z28linear_backward_input_kernelPKfS0_Pfiii_param_2,
	.param .u32 _Z28linear_backward_input_kernelPKfS0_Pfiii_param_3,
	.param .u32 _Z28linear_backward_input_kernelPKfS0_Pfiii_param_4,
	.param .u32 _Z28linear_backward_input_kernelPKfS0_Pfiii_param_5
)
{
	.reg .pred 	%p<13>;
	.reg .b32 	%r<38>;
	.reg .b32 	%f<68>;
	.reg .b64 	%rd<53>;

	ld.param.u64 	%rd7, [_Z28linear_backward_input_kernelPKfS0_Pfiii_param_0];
	ld.param.u64 	%rd8, [_Z28linear_backward_input_kernelPKfS0_Pfiii_param_1];
	ld.param.u64 	%rd6, [_Z28linear_backward_input_kernelPKfS0_Pfiii_param_2];
	ld.param.u32 	%r20, [_Z28linear_backward_input_kernelPKfS0_Pfiii_param_3];
	ld.param.u32 	%r18, [_Z28linear_backward_input_kernelPKfS0_Pfiii_param_4];
	ld.param.u32 	%r19, [_Z28linear_backward_input_kernelPKfS0_Pfiii_param_5];
	cvta.to.global.u64 	%rd1, %rd8;
	cvta.to.global.u64 	%rd2, %rd7;
	mov.u32 	%r1, %ctaid.y;
	mov.u32 	%r21, %ctaid.x;
	mov.u32 	%r22, %ntid.x;
	mov.u32 	%r23, %tid.x;
	mad.lo.s32 	%r2, %r21, %r22, %r23;
	setp.ge.s32 	%p1, %r1, %r20;
	setp.ge.s32 	%p2, %r2, %r18;
	or.pred  	%p3, %p1, %p2;
	@%p3 bra 	$L__BB1_14;
	setp.lt.s32 	%p4, %r19, 1;
	mov.f32 	%f67, 0f00000000;
	@%p4 bra 	$L__BB1_13;
	mul.lo.s32 	%r3, %r19, %r1;
	and.b32  	%r4, %r19, 7;
	setp.lt.u32 	%p5, %r19, 8;
	mov.f32 	%f67, 0f00000000;
	mov.b32 	%r36, 0;
	@%p5 bra 	$L__BB1_5;
	and.b32  	%r36, %r19, 2147483640;
	neg.s32 	%r34, %r36;
	shl.b32 	%r7, %r18, 3;
	mul.wide.u32 	%rd9, %r3, 4;
	add.s64 	%rd10, %rd9, %rd2;
	add.s64 	%rd52, %rd10, 16;
	mov.f32 	%f67, 0f00000000;
	mul.wide.s32 	%rd13, %r18, 4;
	mov.u32 	%r33, %r2;
$L__BB1_4:
	.pragma "nounroll";
	ld.global.f32 	%f17, [%rd52+-16];
	mul.wide.s32 	%rd11, %r33, 4;
	add.s64 	%rd12, %rd1, %rd11;
	ld.global.f32 	%f18, [%rd12];
	fma.rn.f32 	%f19, %f17, %f18, %f67;
	ld.global.f32 	%f20, [%rd52+-12];
	add.s64 	%rd14, %rd12, %rd13;
	ld.global.f32 	%f21, [%rd14];
	fma.rn.f32 	%f22, %f20, %f21, %f19;
	ld.global.f32 	%f23, [%rd52+-8];
	add.s64 	%rd15, %rd14, %rd13;
	ld.global.f32 	%f24, [%rd15];
	fma.rn.f32 	%f25, %f23, %f24, %f22;
	ld.global.f32 	%f26, [%rd52+-4];
	add.s64 	%rd16, %rd15, %rd13;
	ld.global.f32 	%f27, [%rd16];
	fma.rn.f32 	%f28, %f26, %f27, %f25;
	ld.global.f32 	%f29, [%rd52];
	add.s64 	%rd17, %rd16, %rd13;
	ld.global.f32 	%f30, [%rd17];
	fma.rn.f32 	%f31, %f29, %f30, %f28;
	ld.global.f32 	%f32, [%rd52+4];
	add.s64 	%rd18, %rd17, %rd13;
	ld.global.f32 	%f33, [%rd18];
	fma.rn.f32 	%f34, %f32, %f33, %f31;
	ld.global.f32 	%f35, [%rd52+8];
	add.s64 	%rd19, %rd18, %rd13;
	ld.global.f32 	%f36, [%rd19];
	fma.rn.f32 	%f37, %f35, %f36, %f34;
	ld.global.f32 	%f38, [%rd52+12];
	add.s64 	%rd20, %rd19, %rd13;
	ld.global.f32 	%f39, [%rd20];
	fma.rn.f32 	%f67, %f38, %f39, %f37;
	add.s32 	%r34, %r34, 8;
	add.s32 	%r33, %r33, %r7;
	add.s64 	%rd52, %rd52, 32;
	setp.ne.s32 	%p6, %r34, 0;
	@%p6 bra 	$L__BB1_4;
$L__BB1_5:
	setp.eq.s32 	%p7, %r4, 0;
	@%p7 bra 	$L__BB1_13;
	and.b32  	%r13, %r19, 3;
	setp.lt.u32 	%p8, %r4, 4;
	@%p8 bra 	$L__BB1_8;
	add.s32 	%r25, %r36, %r3;
	mul.wide.u32 	%rd21, %r25, 4;
	add.s64 	%rd22, %rd2, %rd21;
	ld.global.f32 	%f41, [%rd22];
	mad.lo.s32 	%r26, %r36, %r18, %r2;
	mul.wide.s32 	%rd23, %r26, 4;
	add.s64 	%rd24, %rd1, %rd23;
	ld.global.f32 	%f42, [%rd24];
	fma.rn.f32 	%f43, %f41, %f42, %f67;
	cvt.u64.u32 	%rd25, %r3;
	cvt.u64.u32 	%rd26, %r36;
	add.s64 	%rd27, %rd26, %rd25;
	shl.b64 	%rd28, %rd27, 2;
	add.s64 	%rd29, %rd2, %rd28;
	ld.global.f32 	%f44, [%rd29+4];
	mul.wide.s32 	%rd30, %r18, 4;
	add.s64 	%rd31, %rd24, %rd30;
	ld.global.f32 	%f45, [%rd31];
	fma.rn.f32 	%f46, %f44, %f45, %f43;
	ld.global.f32 	%f47, [%rd29+8];
	add.s64 	%rd32, %rd31, %rd30;
	ld.global.f32 	%f48, [%rd32];
	fma.rn.f32 	%f49, %f47, %f48, %f46;
	ld.global.f32 	%f50, [%rd29+12];
	add.s64 	%rd33, %rd32, %rd30;
	ld.global.f32 	%f51, [%rd33];
	fma.rn.f32 	%f67, %f50, %f51, %f49;
	add.s32 	%r36, %r36, 4;
$L__BB1_8:
	setp.eq.s32 	%p9, %r13, 0;
	@%p9 bra 	$L__BB1_13;
	setp.eq.s32 	%p10, %r13, 1;
	@%p10 bra 	$L__BB1_11;
	add.s32 	%r27, %r36, %r3;
	mul.wide.u32 	%rd34, %r27, 4;
	add.s64 	%rd35, %rd2, %rd34;
	ld.global.f32 	%f53, [%rd35];
	mad.lo.s32 	%r28, %r36, %r18, %r2;
	mul.wide.s32 	%rd36, %r28, 4;
	add.s64 	%rd37, %rd1, %rd36;
	ld.global.f32 	%f54, [%rd37];
	fma.rn.f32 	%f55, %f53, %f54, %f67;
	cvt.u64.u32 	%rd38, %r3;
	cvt.u64.u32 	%rd39, %r36;
	add.s64 	%rd40, %rd39, %rd38;
	shl.b64 	%rd41, %rd40, 2;
	add.s64 	%rd42, %rd2, %rd41;
	ld.global.f32 	%f56, [%rd42+4];
	mul.wide.s32 	%rd43, %r18, 4;
	add.s64 	%rd44, %rd37, %rd43;
	ld.global.f32 	%f57, [%rd44];
	fma.rn.f32 	%f67, %f56, %f57, %f55;
	add.s32 	%r36, %r36, 2;
$L__BB1_11:
	and.b32  	%r29, %r19, 1;
	setp.eq.b32 	%p11, %r29, 1;
	not.pred 	%p12, %p11;
	@%p12 bra 	$L__BB1_13;
	add.s32 	%r30, %r36, %r3;
	mul.wide.u32 	%rd45, %r30, 4;
	add.s64 	%rd46, %rd2, %rd45;
	ld.global.f32 	%f58, [%rd46];
	mad.lo.s32 	%r31, %r36, %r18, %r2;
	mul.wide.s32 	%rd47, %r31, 4;
	add.s64 	%rd48, %rd1, %rd47;
	ld.global.f32 	%f59, [%rd48];
	fma.rn.f32 	%f67, %f58, %f59, %f67;
$L__BB1_13:
	mad.lo.s32 	%r32, %r18, %r1, %r2;
	cvta.to.global.u64 	%rd49, %rd6;
	mul.wide.s32 	%rd50, %r32, 4;
	add.s64 	%rd51, %rd49, %rd50;
	st.global.f32 	[%rd51], %f67;
$L__BB1_14:
	ret;

}
	// .globl	_Z29linear_backward_weight_kernelPKfS0_Pfiii
.visible .entry _Z29linear_backward_weight_kernelPKfS0_Pfiii(
	.param .u64 .ptr .align 1 _Z29linear_backward_weight_kernelPKfS0_Pfiii_param_0,
	.param .u64 .ptr .align 1 _Z29linear_backward_weight_kernelPKfS0_Pfiii_param_1,
	.param .u64 .ptr .align 1 _Z29linear_backward_weight_kernelPKfS0_Pfiii_param_2,
	.param .u32 _Z29linear_backward_weight_kernelPKfS0_Pfiii_param_3,
	.param .u32 _Z29linear_backward_weight_kernelPKfS0_Pfiii_param_4,
	.param .u32 _Z29linear_backward_weight_kernelPKfS0_Pfiii_param_5
)
{
	.reg .pred 	%p<13>;
	.reg .b32 	%r<41>;
	.reg .b32 	%f<68>;
	.reg .b64 	%rd<53>;

	ld.param.u64 	%rd4, [_Z29linear_backward_weight_kernelPKfS0_Pfiii_param_0];
	ld.param.u64 	%rd5, [_Z29linear_backward_weight_kernelPKfS0_Pfiii_param_1];
	ld.param.u64 	%rd3, [_Z29linear_backward_weight_kernelPKfS0_Pfiii_param_2];
	ld.param.u32 	%r20, [_Z29linear_backward_weight_kernelPKfS0_Pfiii_param_3];
	ld.param.u32 	%r21, [_Z29linear_backward_weight_kernelPKfS0_Pfiii_param_4];
	ld.param.u32 	%r22, [_Z29linear_backward_weight_kernelPKfS0_Pfiii_param_5];
	cvta.to.global.u64 	%rd1, %rd5;
	cvta.to.global.u64 	%rd2, %rd4;
	mov.u32 	%r1, %ctaid.y;
	mov.u32 	%r23, %ctaid.x;
	mov.u32 	%r24, %ntid.x;
	mov.u32 	%r25, %tid.x;
	mad.lo.s32 	%r2, %r23, %r24, %r25;
	setp.ge.s32 	%p1, %r1, %r22;
	setp.ge.s32 	%p2, %r2, %r21;
	or.pred  	%p3, %p2, %p1;
	@%p3 bra 	$L__BB2_14;
	setp.lt.s32 	%p4, %r20, 1;
	mov.f32 	%f67, 0f00000000;
	@%p4 bra 	$L__BB2_13;
	and.b32  	%r3, %r20, 7;
	setp.lt.u32 	%p5, %r20, 8;
	mov.f32 	%f67, 0f00000000;
	mov.b32 	%r39, 0;
	@%p5 bra 	$L__BB2_5;
	and.b32  	%r39, %r20, 2147483640;
	neg.s32 	%r37, %r39;
	shl.b32 	%r6, %r21, 3;
	shl.b32 	%r7, %r22, 3;
	mov.f32 	%f67, 0f00000000;
	mul.wide.s32 	%rd10, %r22, 4;
	mul.wide.s32 	%rd12, %r21, 4;
	mov.u32 	%r35, %r1;
	mov.u32 	%r36, %r2;
$L__BB2_4:
	.pragma "nounroll";
	mul.wide.s32 	%rd6, %r35, 4;
	add.s64 	%rd7, %rd2, %rd6;
	ld.global.f32 	%f17, [%rd7];
	mul.wide.s32 	%rd8, %r36, 4;
	add.s64 	%rd9, %rd1, %rd8;
	ld.global.f32 	%f18, [%rd9];
	fma.rn.f32 	%f19, %f17, %f18, %f67;
	add.s64 	%rd11, %rd7, %rd10;
	ld.global.f32 	%f20, [%rd11];
	add.s64 	%rd13, %rd9, %rd12;
	ld.global.f32 	%f21, [%rd13];
	fma.rn.f32 	%f22, %f20, %f21, %f19;
	add.s64 	%rd14, %rd11, %rd10;
	ld.global.f32 	%f23, [%rd14];
	add.s64 	%rd15, %rd13, %rd12;
	ld.global.f32 	%f24, [%rd15];
	fma.rn.f32 	%f25, %f23, %f24, %f22;
	add.s64 	%rd16, %rd14, %rd10;
	ld.global.f32 	%f26, [%rd16];
	add.s64 	%rd17, %rd15, %rd12;
	ld.global.f32 	%f27, [%rd17];
	fma.rn.f32 	%f28, %f26, %f27, %f25;
	add.s64 	%rd18, %rd16, %rd10;
	ld.global.f32 	%f29, [%rd18];
	add.s64 	%rd19, %rd17, %rd12;
	ld.global.f32 	%f30, [%rd19];
	fma.rn.f32 	%f31, %f29, %f30, %f28;
	add.s64 	%rd20, %rd18, %rd10;
	ld.global.f32 	%f32, [%rd20];
	add.s64 	%rd21, %rd19, %rd12;
	ld.global.f32 	%f33, [%rd21];
	fma.rn.f32 	%f34, %f32, %f33, %f31;
	add.s64 	%rd22, %rd20, %rd10;
	ld.global.f32 	%f35, [%rd22];
	add.s64 	%rd23, %rd21, %rd12;
	ld.global.f32 	%f36, [%rd23];
	fma.rn.f32 	%f37, %f35, %f36, %f34;
	add.s64 	%rd24, %rd22, %rd10;
	ld.global.f32 	%f38, [%rd24];
	add.s64 	%rd25, %rd23, %rd12;
	ld.global.f32 	%f39, [%rd25];
	fma.rn.f32 	%f67, %f38, %f39, %f37;
	add.s32 	%r37, %r37, 8;
	add.s32 	%r36, %r36, %r6;
	add.s32 	%r35, %r35, %r7;
	setp.ne.s32 	%p6, %r37, 0;
	@%p6 bra 	$L__BB2_4;
$L__BB2_5:
	setp.eq.s32 	%p7, %r3, 0;
	@%p7 bra 	$L__BB2_13;
	and.b32  	%r15, %r20, 3;
	setp.lt.u32 	%p8, %r3, 4;
	@%p8 bra 	$L__BB2_8;
	mad.lo.s32 	%r27, %r39, %r22, %r1;
	mul.wide.s32 	%rd26, %r27, 4;
	add.s64 	%rd27, %rd2, %rd26;
	ld.global.f32 	%f41, [%rd27];
	mad.lo.s32 	%r28, %r39, %r21, %r2;
	mul.wide.s32 	%rd28, %r28, 4;
	add.s64 	%rd29, %rd1, %rd28;
	ld.global.f32 	%f42, [%rd29];
	fma.rn.f32 	%f43, %f41, %f42, %f67;
	mul.wide.s32 	%rd30, %r22, 4;
	add.s64 	%rd31, %rd27, %rd30;
	ld.global.f32 	%f44, [%rd31];
	mul.wide.s32 	%rd32, %r21, 4;
	add.s64 	%rd33, %rd29, %rd32;
	ld.global.f32 	%f45, [%rd33];
	fma.rn.f32 	%f46, %f44, %f45, %f43;
	add.s64 	%rd34, %rd31, %rd30;
	ld.global.f32 	%f47, [%rd34];
	add.s64 	%rd35, %rd33, %rd32;
	ld.global.f32 	%f48, [%rd35];
	fma.rn.f32 	%f49, %f47, %f48, %f46;
	add.s64 	%rd36, %rd34, %rd30;
	ld.global.f32 	%f50, [%rd36];
	add.s64 	%rd37, %rd35, %rd32;
	ld.global.f32 	%f51, [%rd37];
	fma.rn.f32 	%f67, %f50, %f51, %f49;
	add.s32 	%r39, %r39, 4;
$L__BB2_8:
	setp.eq.s32 	%p9, %r15, 0;
	@%p9 bra 	$L__BB2_13;
	setp.eq.s32 	%p10, %r15, 1;
	@%p10 bra 	$L__BB2_11;
	mad.lo.s32 	%r29, %r39, %r22, %r1;
	mul.wide.s32 	%rd38, %r29, 4;
	add.s64 	%rd39, %rd2, %rd38;
	ld.global.f32 	%f53, [%rd39];
	mad.lo.s32 	%r30, %r39, %r21, %r2;
	mul.wide.s32 	%rd40, %r30, 4;
	add.s64 	%rd41, %rd1, %rd40;
	ld.global.f32 	%f54, [%rd41];
	fma.rn.f32 	%f55, %f53, %f54, %f67;
	mul.wide.s32 	%rd42, %r22, 4;
	add.s64 	%rd43, %rd39, %rd42;
	ld.global.f32 	%f56, [%rd43];
	mul.wide.s32 	%rd44, %r21, 4;
	add.s64 	%rd45, %rd41, %rd44;
	ld.global.f32 	%f57, [%rd45];
	fma.rn.f32 	%f67, %f56, %f57, %f55;
	add.s32 	%r39, %r39, 2;
$L__BB2_11:
	and.b32  	%r31, %r20, 1;
	setp.eq.b32 	%p11, %r31, 1;
	not.pred 	%p12, %p11;
	@%p12 bra 	$L__BB2_13;
	mad.lo.s32 	%r32, %r39, %r22, %r1;
	mul.wide.s32 	%rd46, %r32, 4;
	add.s64 	%rd47, %rd2, %rd46;
	ld.global.f32 	%f58, [%rd47];
	mad.lo.s32 	%r33, %r39, %r21, %r2;
	mul.wide.s32 	%rd48, %r33, 4;
	add.s64 	%rd49, %rd1, %rd48;
	ld.global.f32 	%f59, [%rd49];
	fma.rn.f32 	%f67, %f58, %f59, %f67;
$L__BB2_13:
	mad.lo.s32 	%r34, %r21, %r1, %r2;
	cvta.to.global.u64 	%rd50, %rd3;
	mul.wide.s32 	%rd51, %r34, 4;
	add.s64 	%rd52, %rd50, %rd51;
	st.global.f32 	[%rd52], %f67;
$L__BB2_14:
	ret;

}
	// .globl	_Z27linear_backward_bias_kernelPKfPfii
.visible .entry _Z27linear_backward_bias_kernelPKfPfii(
	.param .u64 .ptr .align 1 _Z27linear_backward_bias_kernelPKfPfii_param_0,
	.param .u64 .ptr .align 1 _Z27linear_backward_bias_kernelPKfPfii_param_1,
	.param .u32 _Z27linear_backward_bias_kernelPKfPfii_param_2,
	.param .u32 _Z27linear_backward_bias_kernelPKfPfii_param_3
)
{
	.reg .pred 	%p<11>;
	.reg .b32 	%r<38>;
	.reg .b32 	%f<83>;
	.reg .b64 	%rd<43>;

	ld.param.u64 	%rd3, [_Z27linear_backward_bias_kernelPKfPfii_param_0];
	ld.param.u64 	%rd2, [_Z27linear_backward_bias_kernelPKfPfii_param_1];
	ld.param.u32 	%r23, [_Z27linear_backward_bias_kernelPKfPfii_param_2];
	ld.param.u32 	%r24, [_Z27linear_backward_bias_kernelPKfPfii_param_3];
	cvta.to.global.u64 	%rd1, %rd3;
	mov.u32 	%r25, %ctaid.x;
	mov.u32 	%r26, %ntid.x;
	mov.u32 	%r27, %tid.x;
	mad.lo.s32 	%r1, %r25, %r26, %r27;
	setp.ge.s32 	%p1, %r1, %r24;
	@%p1 bra 	$L__BB3_15;
	setp.lt.s32 	%p2, %r23, 1;
	mov.f32 	%f82, 0f00000000;
	@%p2 bra 	$L__BB3_14;
	and.b32  	%r2, %r23, 15;
	setp.lt.u32 	%p3, %r23, 16;
	mov.f32 	%f82, 0f00000000;
	mov.b32 	%r34, 0;
	@%p3 bra 	$L__BB3_5;
	and.b32  	%r34, %r23, 2147483632;
	neg.s32 	%r32, %r34;
	shl.b32 	%r5, %r24, 4;
	mov.f32 	%f82, 0f00000000;
	mul.wide.s32 	%rd6, %r24, 4;
	mov.u32 	%r31, %r1;
$L__BB3_4:
	.pragma "nounroll";
	mul.wide.s32 	%rd4, %r31, 4;
	add.s64 	%rd5, %rd1, %rd4;
	ld.global.f32 	%f18, [%rd5];
	add.f32 	%f19, %f82, %f18;
	add.s64 	%rd7, %rd5, %rd6;
	ld.global.f32 	%f20, [%rd7];
	add.f32 	%f21, %f19, %f20;
	add.s64 	%rd8, %rd7, %rd6;
	ld.global.f32 	%f22, [%rd8];
	add.f32 	%f23, %f21, %f22;
	add.s64 	%rd9, %rd8, %rd6;
	ld.global.f32 	%f24, [%rd9];
	add.f32 	%f25, %f23, %f24;
	add.s64 	%rd10, %rd9, %rd6;
	ld.global.f32 	%f26, [%rd10];
	add.f32 	%f27, %f25, %f26;
	add.s64 	%rd11, %rd10, %rd6;
	ld.global.f32 	%f28, [%rd11];
	add.f32 	%f29, %f27, %f28;
	add.s64 	%rd12, %rd11, %rd6;
	ld.global.f32 	%f30, [%rd12];
	add.f32 	%f31, %f29, %f30;
	add.s64 	%rd13, %rd12, %rd6;
	ld.global.f32 	%f32, [%rd13];
	add.f32 	%f33, %f31, %f32;
	add.s64 	%rd14, %rd13, %rd6;
	ld.global.f32 	%f34, [%rd14];
	add.f32 	%f35, %f33, %f34;
	add.s64 	%rd15, %rd14, %rd6;
	ld.global.f32 	%f36, [%rd15];
	add.f32 	%f37, %f35, %f36;
	add.s64 	%rd16, %rd15, %rd6;
	ld.global.f32 	%f38, [%rd16];
	add.f32 	%f39, %f37, %f38;
	add.s64 	%rd17, %rd16, %rd6;
	ld.global.f32 	%f40, [%rd17];
	add.f32 	%f41, %f39, %f40;
	add.s64 	%rd18, %rd17, %rd6;
	ld.global.f32 	%f42, [%rd18];
	add.f32 	%f43, %f41, %f42;
	add.s64 	%rd19, %rd18, %rd6;
	ld.global.f32 	%f44, [%rd19];
	add.f32 	%f45, %f43, %f44;
	add.s64 	%rd20, %rd19, %rd6;
	ld.global.f32 	%f46, [%rd20];
	add.f32 	%f47, %f45, %f46;
	add.s64 	%rd21, %rd20, %rd6;
	ld.global.f32 	%f48, [%rd21];
	add.f32 	%f82, %f47, %f48;
	add.s32 	%r32, %r32, 16;
	add.s32 	%r31, %r31, %r5;
	setp.ne.s32 	%p4, %r32, 0;
	@%p4 bra 	$L__BB3_4;
$L__BB3_5:
	setp.eq.s32 	%p5, %r2, 0;
	@%p5 bra 	$L__BB3_14;
	and.b32  	%r11, %r23, 7;
	setp.lt.u32 	%p6, %r2, 8;
	@%p6 bra 	$L__BB3_8;
	mad.lo.s32 	%r29, %r34, %r24, %r1;
	mul.wide.s32 	%rd22, %r29, 4;
	add.s64 	%rd23, %rd1, %rd22;
	ld.global.f32 	%f50, [%rd23];
	add.f32 	%f51, %f82, %f50;
	mul.wide.s32 	%rd24, %r24, 4;
	add.s64 	%rd25, %rd23, %rd24;
	ld.global.f32 	%f52, [%rd25];
	add.f32 	%f53, %f51, %f52;
	add.s64 	%rd26, %rd25, %rd24;
	ld.global.f32 	%f54, [%rd26];
	add.f32 	%f55, %f53, %f54;
	add.s64 	%rd27, %rd26, %rd24;
	ld.global.f32 	%f56, [%rd27];
	add.f32 	%f57, %f55, %f56;
	add.s64 	%rd28, %rd27, %rd24;
	ld.global.f32 	%f58, [%rd28];
	add.f32 	%f59, %f57, %f58;
	add.s64 	%rd29, %rd28, %rd24;
	ld.global.f32 	%f60, [%rd29];
	add.f32 	%f61, %f59, %f60;
	add.s64 	%rd30, %rd29, %rd24;
	ld.global.f32 	%f62, [%rd30];
	add.f32 	%f63, %f61, %f62;
	add.s64 	%rd31, %rd30, %rd24;
	ld.global.f32 	%f64, [%rd31];
	add.f32 	%f82, %f63, %f64;
	add.s32 	%r34, %r34, 8;
$L__BB3_8:
	setp.eq.s32 	%p7, %r11, 0;
	@%p7 bra 	$L__BB3_14;
	and.b32  	%r14, %r23, 3;
	setp.lt.u32 	%p8, %r11, 4;
	@%p8 bra 	$L__BB3_11;
	mad.lo.s32 	%r30, %r34, %r24, %r1;
	mul.wide.s32 	%rd32, %r30, 4;
	add.s64 	%rd33, %rd1, %rd32;
	ld.global.f32 	%f66, [%rd33];
	add.f32 	%f67, %f82, %f66;
	mul.wide.s32 	%rd34, %r24, 4;
	add.s64 	%rd35, %rd33, %rd34;
	ld.global.f32 	%f68, [%rd35];
	add.f32 	%f69, %f67, %f68;
	add.s64 	%rd36, %rd35, %rd34;
	ld.global.f32 	%f70, [%rd36];
	add.f32 	%f71, %f69, %f70;
	add.s64 	%rd37, %rd36, %rd34;
	ld.global.f32 	%f72, [%rd37];
	add.f32 	%f82, %f71, %f72;
	add.s32 	%r34, %r34, 4;
$L__BB3_11:
	setp.eq.s32 	%p9, %r14, 0;
	@%p9 bra 	$L__BB3_14;
	mad.lo.s32 	%r37, %r34, %r24, %r1;
	neg.s32 	%r36, %r14;
$L__BB3_13:
	.pragma "nounroll";
	mul.wide.s32 	%rd38, %r37, 4;
	add.s64 	%rd39, %rd1, %rd38;
	ld.global.f32 	%f73, [%rd39];
	add.f32 	%f82, %f82, %f73;
	add.s32 	%r37, %r37, %r24;
	add.s32 	%r36, %r36, 1;
	setp.ne.s32 	%p10, %r36, 0;
	@%p10 bra 	$L__BB3_13;
$L__BB3_14:
	cvta.to.global.u64 	%rd40, %rd2;
	mul.wide.s32 	%rd41, %r1, 4;
	add.s64 	%rd42, %rd40, %rd41;
	st.global.f32 	[%rd42], %f82;
$L__BB3_15:
	ret;

}


// ===== COMPILED SASS (sm_100) =====

	.target	sm_100

	.elftype	@"ET_EXEC"


//--------------------- .note.nv.tkinfo           --------------------------
	.section	.note.nv.tkinfo,"",@"SHT_NOTE"
	.sectionflags	@"SHF_NOTE_NV_TKINFO"
	.tkinfo
        /*0018*/ 	.word	0x00000002
        /*0030*/ 	.string	""
        /*0030*/ 	.string	"ptxas"
        /*0030*/ 	.string	"Cuda compilation tools, release 13.0, V13.0.88"
        /*0030*/ 	.string	"Build cuda_13.0.r13.0/compiler.36424714_0"
        /*0030*/ 	.string	"-arch sm_100 -m 64 "



//--------------------- .note.nv.cuinfo           --------------------------
	.section	.note.nv.cuinfo,"",@"SHT_NOTE"
	.sectionflags	@"SHF_NOTE_NV_CUINFO"
        /*0018*/ 	.short	0x0002
        /*001a*/ 	.short	0x0064
        /*001c*/ 	.short	0x0082
	.zero		2


//--------------------- .nv.info                  --------------------------
	.section	.nv.info,"",@"SHT_CUDA_INFO"
	.align	4


	//----- nvinfo : EIATTR_REGCOUNT
	.align		4
        /*0000*/ 	.byte	0x04, 0x2f
        /*0002*/ 	.short	(.L_1 - .L_0)
	.align		4
.L_0:
        /*0004*/ 	.word	index@(_Z21linear_forward_kernelPKfS0_S0_Pfiii)
        /*0008*/ 	.word	0x0000001f


	//----- nvinfo : EIATTR_FRAME_SIZE
	.align		4
.L_1:
        /*000c*/ 	.byte	0x04, 0x11
        /*000e*/ 	.short	(.L_3 - .L_2)
	.align		4
.L_2:
        /*0010*/ 	.word	index@(_Z21linear_forward_kernelPKfS0_S0_Pfiii)
        /*0014*/ 	.word	0x00000000


	//----- nvinfo : EIATTR_REGCOUNT
	.align		4
.L_3:
        /*0018*/ 	.byte	0x04, 0x2f
        /*001a*/ 	.short	(.L_5 - .L_4)
	.align		4
.L_4:
        /*001c*/ 	.word	index@(_Z28linear_backward_input_kernelPKfS0_Pfiii)
        /*0020*/ 	.word	0x00000020


	//----- nvinfo : EIATTR_FRAME_SIZE
	.align		4
.L_5:
        /*0024*/ 	.byte	0x04, 0x11
        /*0026*/ 	.short	(.L_7 - .L_6)
	.align		4
.L_6:
        /*0028*/ 	.word	index@(_Z28linear_backward_input_kernelPKfS0_Pfiii)
        /*002c*/ 	.word	0x00000000


	//----- nvinfo : EIATTR_REGCOUNT
	.align		4
.L_7:
        /*0030*/ 	.byte	0x04, 0x2f
        /*0032*/ 	.short	(.L_9 - .L_8)
	.align		4
.L_8:
        /*0034*/ 	.word	index@(_Z29linear_backward_weight_kernelPKfS0_Pfiii)
        /*0038*/ 	.word	0x00000020


	//----- nvinfo : EIATTR_FRAME_SIZE
	.align		4
.L_9:
        /*003c*/ 	.byte	0x04, 0x11
        /*003e*/ 	.short	(.L_11 - .L_10)
	.align		4
.L_10:
        /*0040*/ 	.word	index@(_Z29linear_backward_weight_kernelPKfS0_Pfiii)
        /*0044*/ 	.word	0x00000000


	//----- nvinfo : EIATTR_REGCOUNT
	.align		4
.L_11:
        /*0048*/ 	.byte	0x04, 0x2f
        /*004a*/ 	.short	(.L_13 - .L_12)
	.align		4
.L_12:
        /*004c*/ 	.word	index@(_Z27linear_backward_bias_kernelPKfPfii)
        /*0050*/ 	.word	0x00000020


	//----- nvinfo : EIATTR_FRAME_SIZE
	.align		4
.L_13:
        /*0054*/ 	.byte	0x04, 0x11
        /*0056*/ 	.short	(.L_15 - .L_14)
	.align		4
.L_14:
        /*0058*/ 	.word	index@(_Z27linear_backward_bias_kernelPKfPfii)
        /*005c*/ 	.word	0x00000000


	//----- nvinfo : EIATTR_MIN_STACK_SIZE
	.align		4
.L_15:
        /*0060*/ 	.byte	0x04, 0x12
        /*0062*/ 	.short	(.L_17 - .L_16)
	.align		4
.L_16:
        /*0064*/ 	.word	index@(_Z27linear_backward_bias_kernelPKfPfii)
        /*0068*/ 	.word	0x00000000


	//----- nvinfo : EIATTR_MIN_STACK_SIZE
	.align		4
.L_17:
        /*006c*/ 	.byte	0x04, 0x12
        /*006e*/ 	.short	(.L_19 - .L_18)
	.align		4
.L_18:
        /*0070*/ 	.word	index@(_Z29linear_backward_weight_kernelPKfS0_Pfiii)
        /*0074*/ 	.word	0x00000000


	//----- nvinfo : EIATTR_MIN_STACK_SIZE
	.align		4
.L_19:
        /*0078*/ 	.byte	0x04, 0x12
        /*007a*/ 	.short	(.L_21 - .L_20)
	.align		4
.L_20:
        /*007c*/ 	.word	index@(_Z28linear_backward_input_kernelPKfS0_Pfiii)
        /*0080*/ 	.word	0x00000000


	//----- nvinfo : EIATTR_MIN_STACK_SIZE
	.align		4
.L_21:
        /*0084*/ 	.byte	0x04, 0x12
        /*0086*/ 	.short	(.L_23 - .L_22)
	.align		4
.L_22:
        /*0088*/ 	.word	index@(_Z21linear_forward_kernelPKfS0_S0_Pfiii)
        /*008c*/ 	.word	0x00000000
.L_23:


//--------------------- .nv.compat                --------------------------
	.section	.nv.compat,"",@"SHT_CUDA_COMPAT_INFO"
	.align	4
        /*0000*/ 	.byte	0x02, 0x09, 0x00, 0x00, 0x02, 0x02, 0x01, 0x00, 0x02, 0x05, 0x05, 0x00, 0x03, 0x07, 0x01, 0x01
        /*0010*/ 	.byte	0x02, 0x03, 0x00, 0x00, 0x02, 0x06, 0x01, 0x00, 0x04, 0x0b, 0x08, 0x00, 0x09, 0x00, 0x00, 0x00
        /*0020*/ 	.byte	0x00, 0x00, 0x00, 0x00


//--------------------- .nv.info._Z27linear_backward_bias_kernelPKfPfii --------------------------
	.section	.nv.info._Z27linear_backward_bias_kernelPKfPfii,"",@"SHT_CUDA_INFO"
	.sectionflags	@""
	.align	4


	//----- nvinfo : EIATTR_CUDA_API_VERSION
	.align		4
        /*0000*/ 	.byte	0x04, 0x37
        /*0002*/ 	.short	(.L_25 - .L_24)
.L_24:
        /*0004*/ 	.word	0x00000082


	//----- nvinfo : EIATTR_KPARAM_INFO
	.align		4
.L_25:
        /*0008*/ 	.byte	0x04, 0x17
        /*000a*/ 	.short	(.L_27 - .L_26)
.L_26:
        /*000c*/ 	.word	0x00000000
        /*0010*/ 	.short	0x0003
        /*0012*/ 	.short	0x0014
        /*0014*/ 	.byte	0x00, 0xf0, 0x11, 0x00


	//----- nvinfo : EIATTR_KPARAM_INFO
	.align		4
.L_27:
        /*0018*/ 	.byte	0x04, 0x17
        /*001a*/ 	.short	(.L_29 - .L_28)
.L_28:
        /*001c*/ 	.word	0x00000000
        /*0020*/ 	.short	0x0002
        /*0022*/ 	.short	0x0010
        /*0024*/ 	.byte	0x00, 0xf0, 0x11, 0x00


	//----- nvinfo : EIATTR_KPARAM_INFO
	.align		4
.L_29:
        /*0028*/ 	.byte	0x04, 0x17
        /*002a*/ 	.short	(.L_31 - .L_30)
.L_30:
        /*002c*/ 	.word	0x00000000
        /*0030*/ 	.short	0x0001
        /*0032*/ 	.short	0x0008
        /*0034*/ 	.byte	0x00, 0xf5, 0x21, 0x00


	//----- nvinfo : EIATTR_KPARAM_INFO
	.align		4
.L_31:
        /*0038*/ 	.byte	0x04, 0x17
        /*003a*/ 	.short	(.L_33 - .L_32)
.L_32:
        /*003c*/ 	.word	0x00000000
        /*0040*/ 	.short	0x0000
        /*0042*/ 	.short	0x0000
        /*0044*/ 	.byte	0x00, 0xf5, 0x21, 0x00


	//----- nvinfo : EIATTR_SPARSE_MMA_MASK
	.align		4
.L_33:
        /*0048*/ 	.byte	0x03, 0x50
        /*004a*/ 	.short	0x0000


	//----- nvinfo : EIATTR_MAXREG_COUNT
	.align		4
        /*004c*/ 	.byte	0x03, 0x1b
        /*004e*/ 	.short	0x00ff


	//----- nvinfo : EIATTR_MERCURY_ISA_VERSION
	.align		4
        /*0050*/ 	.byte	0x03, 0x5f
        /*0052*/ 	.short	0x0101


	//----- nvinfo : EIATTR_VRC_CTA_INIT_COUNT
	.align		4
        /*0054*/ 	.byte	0x02, 0x4a
	.zero		1
	.zero		1


	//----- nvinfo : EIATTR_EXIT_INSTR_OFFSETS
	.align		4
        /*0058*/ 	.byte	0x04, 0x1c
        /*005a*/ 	.short	(.L_35 - .L_34)


	//   ....[0]....
.L_34:
        /*005c*/ 	.word	0x00000070


	//   ....[1]....
        /*0060*/ 	.word	0x000008e0


	//----- nvinfo : EIATTR_CBANK_PARAM_SIZE
	.align		4
.L_35:
        /*0064*/ 	.byte	0x03, 0x19
        /*0066*/ 	.short	0x0018


	//----- nvinfo : EIATTR_PARAM_CBANK
	.align		4
        /*0068*/ 	.byte	0x04, 0x0a
        /*006a*/ 	.short	(.L_37 - .L_36)
	.align		4
.L_36:
        /*006c*/ 	.word	index@(.nv.constant0._Z27linear_backward_bias_kernelPKfPfii)
        /*0070*/ 	.short	0x0380
        /*0072*/ 	.short	0x0018


	//----- nvinfo : EIATTR_SW_WAR
	.align		4
.L_37:
        /*0074*/ 	.byte	0x04, 0x36
        /*0076*/ 	.short	(.L_39 - .L_38)
.L_38:
        /*0078*/ 	.word	0x00000008
.L_39:


//--------------------- .nv.info._Z29linear_backward_weight_kernelPKfS0_Pfiii --------------------------
	.section	.nv.info._Z29linear_backward_weight_kernelPKfS0_Pfiii,"",@"SHT_CUDA_INFO"
	.sectionflags	@""
	.align	4


	//----- nvinfo : EIATTR_CUDA_API_VERSION
	.align		4
        /*0000*/ 	.byte	0x04, 0x37
        /*0002*/ 	.short	(.L_41 - .L_40)
.L_40:
        /*0004*/ 	.word	0x00000082


	//----- nvinfo : EIATTR_KPARAM_INFO
	.align		4
.L_41:
        /*0008*/ 	.byte	0x04, 0x17
        /*000a*/ 	.short	(.L_43 - .L_42)
.L_42:
        /*000c*/ 	.word	0x00000000
        /*0010*/ 	.short	0x0005
        /*0012*/ 	.short	0x0020
        /*0014*/ 	.byte	0x00, 0xf0, 0x11, 0x00


	//----- nvinfo : EIATTR_KPARAM_INFO
	.align		4
.L_43:
        /*0018*/ 	.byte	0x04, 0x17
        /*001a*/ 	.short	(.L_45 - .L_44)
.L_44:
        /*001c*/ 	.word	0x00000000
        /*0020*/ 	.short	0x0004
        /*0022*/ 	.short	0x001c
        /*0024*/ 	.byte	0x00, 0xf0, 0x11, 0x00


	//----- nvinfo : EIATTR_KPARAM_INFO
	.align		4
.L_45:
        /*0028*/ 	.byte	0x04, 0x17
        /*002a*/ 	.short	(.L_47 - .L_46)
.L_46:
        /*002c*/ 	.word	0x00000000
        /*0030*/ 	.short	0x0003
        /*0032*/ 	.short	0x0018
        /*0034*/ 	.byte	0x00, 0xf0, 0x11, 0x00


	//----- nvinfo : EIATTR_KPARAM_INFO
	.align		4
.L_47:
        /*0038*/ 	.byte	0x04, 0x17
        /*003a*/ 	.short	(.L_49 - .L_48)
.L_48:
        /*003c*/ 	.word	0x00000000
        /*0040*/ 	.short	0x0002
        /*0042*/ 	.short	0x0010
        /*0044*/ 	.byte	0x00, 0xf5, 0x21, 0x00


	//----- nvinfo : EIATTR_KPARAM_INFO
	.align		4
.L_49:
        /*0048*/ 	.byte	0x04, 0x17
        /*004a*/ 	.short	(.L_51 - .L_50)
.L_50:
        /*004c*/ 	.word	0x00000000
        /*0050*/ 	.short	0x0001
        /*0052*/ 	.short	0x0008
        /*0054*/ 	.byte	0x00, 0xf5, 0x21, 0x00


	//----- nvinfo : EIATTR_KPARAM_INFO
	.align		4
.L_51:
        /*0058*/ 	.byte	0x04, 0x17
        /*005a*/ 	.short	(.L_53 - .L_52)
.L_52:
        /*005c*/ 	.word	0x00000000
        /*0060*/ 	.short	0x0000
        /*0062*/ 	.short	0x0000
        /*0064*/ 	.byte	0x00, 0xf5, 0x21, 0x00


	//----- nvinfo : EIATTR_SPARSE_MMA_MASK
	.align		4
.L_53:
        /*0068*/ 	.byte	0x03, 0x50
        /*006a*/ 	.short	0x0000


	//----- nvinfo : EIATTR_MAXREG_COUNT
	.align		4
        /*006c*/ 	.byte	0x03, 0x1b
        /*006e*/ 	.short	0x00ff


	//----- nvinfo : EIATTR_MERCURY_ISA_VERSION
	.align		4
        /*0070*/ 	.byte	0x03, 0x5f
        /*0072*/ 	.short	0x0101


	//----- nvinfo : EIATTR_VRC_CTA_INIT_COUNT
	.align		4
        /*0074*/ 	.byte	0x02, 0x4a
	.zero		1
	.zero		1


	//----- nvinfo : EIATTR_EXIT_INSTR_OFFSETS
	.align		4
        /*0078*/ 	.byte	0x04, 0x1c
        /*007a*/ 	.short	(.L_55 - .L_54)


	//   ....[0]....
.L_54:
        /*007c*/ 	.word	0x000000a0


	//   ....[1]....
        /*0080*/ 	.word	0x00000880


	//----- nvinfo : EIATTR_CBANK_PARAM_SIZE
	.align		4
.L_55:
        /*0084*/ 	.byte	0x03, 0x19
        /*0086*/ 	.short	0x0024


	//----- nvinfo : EIATTR_PARAM_CBANK
	.align		4
        /*0088*/ 	.byte	0x04, 0x0a
        /*008a*/ 	.short	(.L_57 - .L_56)
	.align		4
.L_56:
        /*008c*/ 	.word	index@(.nv.constant0._Z29linear_backward_weight_kernelPKfS0_Pfiii)
        /*0090*/ 	.short	0x0380
        /*0092*/ 	.short	0x0024


	//----- nvinfo : EIATTR_SW_WAR
	.align		4
.L_57:
        /*0094*/ 	.byte	0x04, 0x36
        /*0096*/ 	.short	(.L_59 - .L_58)
.L_58:
        /*0098*/ 	.word	0x00000008
.L_59:


//--------------------- .nv.info._Z28linear_backward_input_kernelPKfS0_Pfiii --------------------------
	.section	.nv.info._Z28linear_backward_input_kernelPKfS0_Pfiii,"",@"SHT_CUDA_INFO"
	.sectionflags	@""
	.align	4


	//----- nvinfo : EIATTR_CUDA_API_VERSION
	.align		4
        /*0000*/ 	.byte	0x04, 0x37
        /*0002*/ 	.short	(.L_61 - .L_60)
.L_60:
        /*0004*/ 	.word	0x00000082


	//----- nvinfo : EIATTR_KPARAM_INFO
	.align		4
.L_61:
        /*0008*/ 	.byte	0x04, 0x17
        /*000a*/ 	.short	(.L_63 - .L_62)
.L_62:
        /*000c*/ 	.word	0x00000000
        /*0010*/ 	.short	0x0005
        /*0012*/ 	.short	0x0020
        /*0014*/ 	.byte	0x00, 0xf0, 0x11, 0x00


	//----- nvinfo : EIATTR_KPARAM_INFO
	.align		4
.L_63:
        /*0018*/ 	.byte	0x04, 0x17
        /*001a*/ 	.short	(.L_65 - .L_64)
.L_64:
        /*001c*/ 	.word	0x00000000
        /*0020*/ 	.short	0x0004
        /*0022*/ 	.short	0x001c
        /*0024*/ 	.byte	0x00, 0xf0, 0x11, 0x00


	//----- nvinfo : EIATTR_KPARAM_INFO
	.align		4
.L_65:
        /*0028*/ 	.byte	0x04, 0x17
        /*002a*/ 	.short	(.L_67 - .L_66)
.L_66:
        /*002c*/ 	.word	0x00000000
        /*0030*/ 	.short	0x0003
        /*0032*/ 	.short	0x0018
        /*0034*/ 	.byte	0x00, 0xf0, 0x11, 0x00


	//----- nvinfo : EIATTR_KPARAM_INFO
	.align		4
.L_67:
        /*0038*/ 	.byte	0x04, 0x17
        /*003a*/ 	.short	(.L_69 - .L_68)
.L_68:
        /*003c*/ 	.word	0x00000000
        /*0040*/ 	.short	0x0002
        /*0042*/ 	.short	0x0010
        /*0044*/ 	.byte	0x00, 0xf5, 0x21, 0x00


	//----- nvinfo : EIATTR_KPARAM_INFO
	.align		4
.L_69:
        /*0048*/ 	.byte	0x04, 0x17
        /*004a*/ 	.short	(.L_71 - .L_70)
.L_70:
        /*004c*/ 	.word	0x00000000
        /*0050*/ 	.short	0x0001
        /*0052*/ 	.short	0x0008
        /*0054*/ 	.byte	0x00, 0xf5, 0x21, 0x00


	//----- nvinfo : EIATTR_KPARAM_INFO
	.align		4
.L_71:
        /*0058*/ 	.byte	0x04, 0x17
        /*005a*/ 	.short	(.L_73 - .L_72)
.L_72:
        /*005c*/ 	.word	0x00000000
        /*0060*/ 	.short	0x0000
        /*0062*/ 	.short	0x0000
        /*0064*/ 	.byte	0x00, 0xf5, 0x21, 0x00


	//----- nvinfo : EIATTR_SPARSE_MMA_MASK
	.align		4
.L_73:
        /*0068*/ 	.byte	0x03, 0x50
        /*006a*/ 	.short	0x0000


	//----- nvinfo : EIATTR_MAXREG_COUNT
	.align		4
        /*006c*/ 	.byte	0x03, 0x1b
        /*006e*/ 	.short	0x00ff


	//----- nvinfo : EIATTR_MERCURY_ISA_VERSION
	.align		4
        /*0070*/ 	.byte	0x03, 0x5f
        /*0072*/ 	.short	0x0101


	//----- nvinfo : EIATTR_VRC_CTA_INIT_COUNT
	.align		4
        /*0074*/ 	.byte	0x02, 0x4a
	.zero		1
	.zero		1


	//----- nvinfo : EIATTR_EXIT_INSTR_OFFSETS
	.align		4
        /*0078*/ 	.byte	0x04, 0x1c
        /*007a*/ 	.short	(.L_75 - .L_74)


	//   ....[0]....
.L_74:
        /*007c*/ 	.word	0x00000090


	//   ....[1]....
        /*0080*/ 	.word	0x000008b0


	//----- nvinfo : EIATTR_CBANK_PARAM_SIZE
	.align		4
.L_75:
        /*0084*/ 	.byte	0x03, 0x19
        /*0086*/ 	.short	0x0024


	//----- nvinfo : EIATTR_PARAM_CBANK
	.align		4
        /*0088*/ 	.byte	0x04, 0x0a
        /*008a*/ 	.short	(.L_77 - .L_76)
	.align		4
.L_76:
        /*008c*/ 	.word	index@(.nv.constant0._Z28linear_backward_input_kernelPKfS0_Pfiii)
        /*0090*/ 	.short	0x0380
        /*0092*/ 	.short	0x0024


	//----- nvinfo : EIATTR_SW_WAR
	.align		4
.L_77:
        /*0094*/ 	.byte	0x04, 0x36
        /*0096*/ 	.short	(.L_79 - .L_78)
.L_78:
        /*0098*/ 	.word	0x00000008
.L_79:


//--------------------- .nv.info._Z21linear_forward_kernelPKfS0_S0_Pfiii --------------------------
	.section	.nv.info._Z21linear_forward_kernelPKfS0_S0_Pfiii,"",@"SHT_CUDA_INFO"
	.sectionflags	@""
	.align	4


	//----- nvinfo : EIATTR_CUDA_API_VERSION
	.align		4
        /*0000*/ 	.byte	0x04, 0x37
        /*0002*/ 	.short	(.L_81 - .L_80)
.L_80:
        /*0004*/ 	.word	0x00000082


	//----- nvinfo : EIATTR_KPARAM_INFO
	.align		4
.L_81:
        /*0008*/ 	.byte	0x04, 0x17
        /*000a*/ 	.short	(.L_83 - .L_82)
.L_82:
        /*000c*/ 	.word	0x00000000
        /*0010*/ 	.short	0x0006
        /*0012*/ 	.short	0x0028
        /*0014*/ 	.byte	0x00, 0xf0, 0x11, 0x00


	//----- nvinfo : EIATTR_KPARAM_INFO
	.align		4
.L_83:
        /*0018*/ 	.byte	0x04, 0x17
        /*001a*/ 	.short	(.L_85 - .L_84)
.L_84:
        /*001c*/ 	.word	0x00000000
        /*0020*/ 	.short	0x0005
        /*0022*/ 	.short	0x0024
        /*0024*/ 	.byte	0x00, 0xf0, 0x11, 0x00


	//----- nvinfo : EIATTR_KPARAM_INFO
	.align		4
.L_85:
        /*0028*/ 	.byte	0x04, 0x17
        /*002a*/ 	.short	(.L_87 - .L_86)
.L_86:
        /*002c*/ 	.word	0x00000000
        /*0030*/ 	.short	0x0004
        /*0032*/ 	.short	0x0020
        /*0034*/ 	.byte	0x00, 0xf0, 0x11, 0x00


	//----- nvinfo : EIATTR_KPARAM_INFO
	.align		4
.L_87:
        /*0038*/ 	.byte	0x04, 0x17
        /*003a*/ 	.short	(.L_89 - .L_88)
.L_88:
        /*003c*/ 	.word	0x00000000
        /*0040*/ 	.short	0x0003
        /*0042*/ 	.short	0x0018
        /*0044*/ 	.byte	0x00, 0xf5, 0x21, 0x00


	//----- nvinfo : EIATTR_KPARAM_INFO
	.align		4
.L_89:
        /*0048*/ 	.byte	0x04, 0x17
        /*004a*/ 	.short	(.L_91 - .L_90)
.L_90:
        /*004c*/ 	.word	0x00000000
        /*0050*/ 	.short	0x0002
        /*0052*/ 	.short	0x0010
        /*0054*/ 	.byte	0x00, 0xf5, 0x21, 0x00


	//----- nvinfo : EIATTR_KPARAM_INFO
	.align		4
.L_91:
        /*0058*/ 	.byte	0x04, 0x17
        /*005a*/ 	.short	(.L_93 - .L_92)
.L_92:
        /*005c*/ 	.word	0x00000000
        /*0060*/ 	.short	0x0001
        /*0062*/ 	.short	0x0008
        /*0064*/ 	.byte	0x00, 0xf5, 0x21, 0x00


	//----- nvinfo : EIATTR_KPARAM_INFO
	.align		4
.L_93:
        /*0068*/ 	.byte	0x04, 0x17
        /*006a*/ 	.short	(.L_95 - .L_94)
.L_94:
        /*006c*/ 	.word	0x00000000
        /*0070*/ 	.short	0x0000
        /*0072*/ 	.short	0x0000
        /*0074*/ 	.byte	0x00, 0xf5, 0x21, 0x00


	//----- nvinfo : EIATTR_SPARSE_MMA_MASK
	.align		4
.L_95:
        /*0078*/ 	.byte	0x03, 0x50
        /*007a*/ 	.short	0x0000


	//----- nvinfo : EIATTR_MAXREG_COUNT
	.align		4
        /*007c*/ 	.byte	0x03, 0x1b
        /*007e*/ 	.short	0x00ff


	//----- nvinfo : EIATTR_MERCURY_ISA_VERSION
	.align		4
        /*0080*/ 	.byte	0x03, 0x5f
        /*0082*/ 	.short	0x0101


	//----- nvinfo : EIATTR_VRC_CTA_INIT_COUNT
	.align		4
        /*0084*/ 	.byte	0x02, 0x4a
	.zero		1
	.zero		1


	//----- nvinfo : EIATTR_EXIT_INSTR_OFFSETS
	.align		4
        /*0088*/ 	.byte	0x04, 0x1c
        /*008a*/ 	.short	(.L_97 - .L_96)


	//   ....[0]....
.L_96:
        /*008c*/ 	.word	0x000000a0


	//   ....[1]....
        /*0090*/ 	.word	0x00000c20


	//----- nvinfo : EIATTR_CBANK_PARAM_SIZE
	.align		4
.L_97:
        /*0094*/ 	.byte	0x03, 0x19
        /*0096*/ 	.short	0x002c


	//----- nvinfo : EIATTR_PARAM_CBANK
	.align		4
        /*0098*/ 	.byte	0x04, 0x0a
        /*009a*/ 	.short	(.L_99 - .L_98)
	.align		4
.L_98:
        /*009c*/ 	.word	index@(.nv.constant0._Z21linear_forward_kernelPKfS0_S0_Pfiii)
        /*00a0*/ 	.short	0x0380
        /*00a2*/ 	.short	0x002c


	//----- nvinfo : EIATTR_SW_WAR
	.align		4
.L_99:
        /*00a4*/ 	.byte	0x04, 0x36
        /*00a6*/ 	.short	(.L_101 - .L_100)
.L_100:
        /*00a8*/ 	.word	0x00000008
.L_101:


//--------------------- .nv.callgraph             --------------------------
	.section	.nv.callgraph,"",@"SHT_CUDA_CALLGRAPH"
	.align	4
	.sectionentsize	8
	.align		4
        /*0000*/ 	.word	0x00000000
	.align		4
        /*0004*/ 	.word	0xffffffff
	.align		4
        /*0008*/ 	.word	0x00000000
	.align		4
        /*000c*/ 	.word	0xfffffffe
	.align		4
        /*0010*/ 	.word	0x00000000
	.align		4
        /*0014*/ 	.word	0xfffffffd
	.align		4
        /*0018*/ 	.word	0x00000000
	.align		4
        /*001c*/ 	.word	0xfffffffc


//--------------------- .text._Z27linear_backward_bias_kernelPKfPfii --------------------------
	.section	.text._Z27linear_backward_bias_kernelPKfPfii,"ax",@progbits
	.align	128
        .global         _Z27linear_backward_bias_kernelPKfPfii
        .type           _Z27linear_backward_bias_kernelPKfPfii,@function
        .size           _Z27linear_backward_bias_kernelPKfPfii,(.L_x_24 - _Z27linear_backward_bias_kernelPKfPfii)
        .other          _Z27linear_backward_bias_kernelPKfPfii,@"STO_CUDA_ENTRY STV_DEFAULT"
_Z27linear_backward_bias_kernelPKfPfii:
.text._Z27linear_backward_bias_kernelPKfPfii:
[----:B------:R-:W-:Y:S01]  /*0000*/  LDC R1, c[0x0][0x37c] ;  /* 0x0000df00ff017b82 */ /* 0x000fe20000000800 */
[----:B------:R-:W0:Y:S07]  /*0010*/  S2R R3, SR_TID.X ;  /* 0x0000000000037919 */ /* 0x000e2e0000002100 */
[----:B------:R-:W0:Y:S08]  /*0020*/  S2UR UR4, SR_CTAID.X ;  /* 0x00000000000479c3 */ /* 0x000e300000002500 */
[----:B------:R-:W0:Y:S08]  /*0030*/  LDC R0, c[0x0][0x360] ;  /* 0x0000d800ff007b82 */ /* 0x000e300000000800 */
[----:B------:R-:W1:Y:S01]  /*0040*/  LDC R17, c[0x0][0x394] ;  /* 0x0000e500ff117b82 */ /* 0x000e620000000800 */
[----:B0-----:R-:W-:-:S05]  /*0050*/  IMAD R0, R0, UR4, R3 ;  /* 0x0000000400007c24 */ /* 0x001fca000f8e0203 */
[----:B-1----:R-:W-:-:S13]  /*0060*/  ISETP.GE.AND P0, PT, R0, R17, PT ;  /* 0x000000110000720c */ /* 0x002fda0003f06270 */
[----:B------:R-:W-:Y:S05]  /*0070*/  @P0 EXIT ;  /* 0x000000000000094d */ /* 0x000fea0003800000 */
[----:B------:R-:W0:Y:S01]  /*0080*/  LDCU UR5, c[0x0][0x390] ;  /* 0x00007200ff0577ac */ /* 0x000e220008000800 */
[----:B------:R-:W-:Y:S01]  /*0090*/  HFMA2 R16, -RZ, RZ, 0, 0 ;  /* 0x00000000ff107431 */ /* 0x000fe200000001ff */
[----:B------:R-:W1:Y:S01]  /*00a0*/  LDCU.64 UR8, c[0x0][0x358] ;  /* 0x00006b00ff0877ac */ /* 0x000e620008000a00 */
[----:B0-----:R-:W-:-:S09]  /*00b0*/  UISETP.GE.AND UP0, UPT, UR5, 0x1, UPT ;  /* 0x000000010500788c */ /* 0x001fd2000bf06270 */
[----:B-1----:R-:W-:Y:S05]  /*00c0*/  BRA.U !UP0, `(.L_x_0) ;  /* 0x0000000508f87547 */ /* 0x002fea000b800000 */
[----:B------:R-:W-:Y:S01]  /*00d0*/  UISETP.GE.U32.AND UP1, UPT, UR5, 0x10, UPT ;  /* 0x000000100500788c */ /* 0x000fe2000bf26070 */
[----:B------:R-:W-:Y:S01]  /*00e0*/  MOV R16, RZ ;  /* 0x000000ff00107202 */ /* 0x000fe20000000f00 */
[----:B------:R-:W-:Y:S01]  /*00f0*/  ULOP3.LUT UR6, UR5, 0xf, URZ, 0xc0, !UPT ;  /* 0x0000000f05067892 */ /* 0x000fe2000f8ec0ff */
[----:B------:R-:W-:-:S03]  /*0100*/  UMOV UR4, URZ ;  /* 0x000000ff00047c82 */ /* 0x000fc60008000000 */
[----:B------:R-:W-:-:S03]  /*0110*/  UISETP.NE.AND UP0, UPT, UR6, URZ, UPT ;  /* 0x000000ff0600728c */ /* 0x000fc6000bf05270 */
[----:B------:R-:W-:Y:S08]  /*0120*/  BRA.U !UP1, `(.L_x_1) ;  /* 0x0000000109e47547 */ /* 0x000ff0000b800000 */
[----:B------:R-:W-:Y:S01]  /*0130*/  ULOP3.LUT UR4, UR5, 0x7ffffff0, URZ, 0xc0, !UPT ;  /* 0x7ffffff005047892 */ /* 0x000fe2000f8ec0ff */
[----:B------:R-:W-:Y:S02]  /*0140*/  MOV R16, RZ ;  /* 0x000000ff00107202 */ /* 0x000fe40000000f00 */
[----:B------:R-:W-:Y:S01]  /*0150*/  MOV R18, R0 ;  /* 0x0000000000127202 */ /* 0x000fe20000000f00 */
[----:B------:R-:W-:-:S12]  /*0160*/  UIADD3 UR7, UPT, UPT, -UR4, URZ, URZ ;  /* 0x000000ff04077290 */ /* 0x000fd8000fffe1ff */
.L_x_2:
[----:B------:R-:W0:Y:S02]  /*0170*/  LDC.64 R4, c[0x0][0x380] ;  /* 0x0000e000ff047b82 */ /* 0x000e240000000a00 */
[----:B0-----:R-:W-:-:S05]  /*0180*/  IMAD.WIDE R4, R18, 0x4, R4 ;  /* 0x0000000412047825 */ /* 0x001fca00078e0204 */
[----:B------:R-:W2:Y:S01]  /*0190*/  LDG.E R25, desc[UR8][R4.64] ;  /* 0x0000000804197981 */ /* 0x000ea2000c1e1900 */
[----:B------:R-:W-:-:S05]  /*01a0*/  IMAD.WIDE R6, R17, 0x4, R4 ;  /* 0x0000000411067825 */ /* 0x000fca00078e0204 */
[----:B------:R0:W3:Y:S01]  /*01b0*/  LDG.E R23, desc[UR8][R6.64] ;  /* 0x0000000806177981 */ /* 0x0000e2000c1e1900 */
[----:B------:R-:W-:-:S05]  /*01c0*/  IMAD.WIDE R8, R17, 0x4, R6 ;  /* 0x0000000411087825 */ /* 0x000fca00078e0206 */
[----:B------:R1:W4:Y:S01]  /*01d0*/  LDG.E R22, desc[UR8][R8.64] ;  /* 0x0000000808167981 */ /* 0x000322000c1e1900 */
[----:B------:R-:W-:-:S05]  /*01e0*/  IMAD.WIDE R12, R17, 0x4, R8 ;  /* 0x00000004110c7825 */ /* 0x000fca00078e0208 */
[----:B------:R-:W5:Y:S01]  /*01f0*/  LDG.E R21, desc[UR8][R12.64] ;  /* 0x000000080c157981 */ /* 0x000f62000c1e1900 */
[----:B------:R-:W-:-:S05]  /*0200*/  IMAD.WIDE R14, R17, 0x4, R12 ;  /* 0x00000004110e7825 */ /* 0x000fca00078e020c */
[----:B------:R-:W5:Y:S01]  /*0210*/  LDG.E R20, desc[UR8][R14.64] ;  /* 0x000000080e147981 */ /* 0x000f62000c1e1900 */
[----:B------:R-:W-:-:S05]  /*0220*/  IMAD.WIDE R2, R17, 0x4, R14 ;  /* 0x0000000411027825 */ /* 0x000fca00078e020e */
[----:B------:R1:W5:Y:S01]  /*0230*/  LDG.E R19, desc[UR8][R2.64] ;  /* 0x0000000802137981 */ /* 0x000362000c1e1900 */
[----:B------:R-:W-:-:S05]  /*0240*/  IMAD.WIDE R26, R17, 0x4, R2 ;  /* 0x00000004111a7825 */ /* 0x000fca00078e0202 */
[----:B------:R1:W5:Y:S01]  /*0250*/  LDG.E R24, desc[UR8][R26.64] ;  /* 0x000000081a187981 */ /* 0x000362000c1e1900 */
[----:B------:R-:W-:-:S05]  /*0260*/  IMAD.WIDE R10, R17, 0x4, R26 ;  /* 0x00000004110a7825 */ /* 0x000fca00078e021a */
[----:B------:R1:W5:Y:S01]  /*0270*/  LDG.E R28, desc[UR8][R10.64] ;  /* 0x000000080a1c7981 */ /* 0x000362000c1e1900 */
[----:B0-----:R-:W-:-:S04]  /*0280*/  IMAD.WIDE R6, R17, 0x4, R10 ;  /* 0x0000000411067825 */ /* 0x001fc800078e020a */
[C---:B-1----:R-:W-:Y:S02]  /*0290*/  IMAD.WIDE R8, R17.reuse, 0x4, R6 ;  /* 0x0000000411087825 */ /* 0x042fe400078e0206 */
[----:B------:R-:W5:Y:S02]  /*02a0*/  LDG.E R6, desc[UR8][R6.64] ;  /* 0x0000000806067981 */ /* 0x000f64000c1e1900 */
[C---:B------:R-:W-:Y:S02]  /*02b0*/  IMAD.WIDE R2, R17.reuse, 0x4, R8 ;  /* 0x0000000411027825 */ /* 0x040fe400078e0208 */
[----:B------:R-:W5:Y:S02]  /*02c0*/  LDG.E R8, desc[UR8][R8.64] ;  /* 0x0000000808087981 */ /* 0x000f64000c1e1900 */
[C---:B------:R-:W-:Y:S02]  /*02d0*/  IMAD.WIDE R4, R17.reuse, 0x4, R2 ;  /* 0x0000000411047825 */ /* 0x040fe400078e0202 */
[----:B------:R-:W5:Y:S02]  /*02e0*/  LDG.E R29, desc[UR8][R2.64] ;  /* 0x00000008021d7981 */ /* 0x000f64000c1e1900 */
[----:B------:R-:W-:-:S02]  /*02f0*/  IMAD.WIDE R12, R17, 0x4, R4 ;  /* 0x00000004110c7825 */ /* 0x000fc400078e0204 */
[----:B------:R-:W5:Y:S02]  /*0300*/  LDG.E R4, desc[UR8][R4.64] ;  /* 0x0000000804047981 */ /* 0x000f64000c1e1900 */
[C---:B------:R-:W-:Y:S02]  /*0310*/  IMAD.WIDE R14, R17.reuse, 0x4, R12 ;  /* 0x00000004110e7825 */ /* 0x040fe400078e020c */
[----:B------:R-:W5:Y:S02]  /*0320*/  LDG.E R12, desc[UR8][R12.64] ;  /* 0x000000080c0c7981 */ /* 0x000f64000c1e1900 */
[C---:B------:R-:W-:Y:S02]  /*0330*/  IMAD.WIDE R26, R17.reuse, 0x4, R14 ;  /* 0x00000004111a7825 */ /* 0x040fe400078e020e */
[----:B------:R-:W5:Y:S02]  /*0340*/  LDG.E R14, desc[UR8][R14.64] ;  /* 0x000000080e0e7981 */ /* 0x000f64000c1e1900 */
[----:B------:R-:W-:-:S02]  /*0350*/  IMAD.WIDE R10, R17, 0x4, R26 ;  /* 0x00000004110a7825 */ /* 0x000fc400078e021a */
[----:B------:R-:W5:Y:S04]  /*0360*/  LDG.E R26, desc[UR8][R26.64] ;  /* 0x000000081a1a7981 */ /* 0x000f68000c1e1900 */
[----:B------:R-:W5:Y:S01]  /*0370*/  LDG.E R10, desc[UR8][R10.64] ;  /* 0x000000080a0a7981 */ /* 0x000f62000c1e1900 */
[----:B------:R-:W-:-:S04]  /*0380*/  UIADD3 UR7, UPT, UPT, UR7, 0x10, URZ ;  /* 0x0000001007077890 */ /* 0x000fc8000fffe0ff */
[----:B------:R-:W-:Y:S01]  /*0390*/  UISETP.NE.AND UP1, UPT, UR7, URZ, UPT ;  /* 0x000000ff0700728c */ /* 0x000fe2000bf25270 */
[----:B------:R-:W-:Y:S01]  /*03a0*/  LEA R18, R17, R18, 0x4 ;  /* 0x0000001211127211 */ /* 0x000fe200078e20ff */
[----:B--2---:R-:W-:-:S04]  /*03b0*/  FADD R16, R25, R16 ;  /* 0x0000001019107221 */ /* 0x004fc80000000000 */
[----:B---3--:R-:W-:-:S04]  /*03c0*/  FADD R23, R16, R23 ;  /* 0x0000001710177221 */ /* 0x008fc80000000000 */
[----:B----4-:R-:W-:-:S04]  /*03d0*/  FADD R22, R23, R22 ;  /* 0x0000001617167221 */ /* 0x010fc80000000000 */
[----:B-----5:R-:W-:-:S04]  /*03e0*/  FADD R21, R22, R21 ;  /* 0x0000001516157221 */ /* 0x020fc80000000000 */
[----:B------:R-:W-:-:S04]  /*03f0*/  FADD R20, R21, R20 ;  /* 0x0000001415147221 */ /* 0x000fc80000000000 */
        /* <DEDUP_REMOVED lines=10> */
[----:B------:R-:W-:Y:S01]  /*04a0*/  FADD R16, R29, R10 ;  /* 0x0000000a1d107221 */ /* 0x000fe20000000000 */
[----:B------:R-:W-:Y:S06]  /*04b0*/  BRA.U UP1, `(.L_x_2) ;  /* 0xfffffffd012c7547 */ /* 0x000fec000b83ffff */
.L_x_1:
[----:B------:R-:W-:Y:S05]  /*04c0*/  BRA.U !UP0, `(.L_x_0) ;  /* 0x0000000108f87547 */ /* 0x000fea000b800000 */
[----:B------:R-:W-:Y:S02]  /*04d0*/  UISETP.GE.U32.AND UP0, UPT, UR6, 0x8, UPT ;  /* 0x000000080600788c */ /* 0x000fe4000bf06070 */
[----:B------:R-:W-:-:S04]  /*04e0*/  ULOP3.LUT UR7, UR5, 0x7, URZ, 0xc0, !UPT ;  /* 0x0000000705077892 */ /* 0x000fc8000f8ec0ff */
[----:B------:R-:W-:-:S03]  /*04f0*/  UISETP.NE.AND UP1, UPT, UR7, URZ, UPT ;  /* 0x000000ff0700728c */ /* 0x000fc6000bf25270 */
[----:B------:R-:W-:Y:S08]  /*0500*/  BRA.U !UP0, `(.L_x_3) ;  /* 0x00000001086c7547 */ /* 0x000ff0000b800000 */
[----:B------:R-:W0:Y:S01]  /*0510*/  LDC.64 R2, c[0x0][0x380] ;  /* 0x0000e000ff027b82 */ /* 0x000e220000000a00 */
[----:B------:R-:W-:-:S04]  /*0520*/  IMAD R5, R17, UR4, R0 ;  /* 0x0000000411057c24 */ /* 0x000fc8000f8e0200 */
[----:B0-----:R-:W-:-:S04]  /*0530*/  IMAD.WIDE R2, R5, 0x4, R2 ;  /* 0x0000000405027825 */ /* 0x001fc800078e0202 */
[C---:B------:R-:W-:Y:S02]  /*0540*/  IMAD.WIDE R4, R17.reuse, 0x4, R2 ;  /* 0x0000000411047825 */ /* 0x040fe400078e0202 */
[----:B------:R-:W2:Y:S02]  /*0550*/  LDG.E R3, desc[UR8][R2.64] ;  /* 0x0000000802037981 */ /* 0x000ea4000c1e1900 */
[C---:B------:R-:W-:Y:S02]  /*0560*/  IMAD.WIDE R6, R17.reuse, 0x4, R4 ;  /* 0x0000000411067825 */ /* 0x040fe400078e0204 */
[----:B------:R-:W3:Y:S02]  /*0570*/  LDG.E R4, desc[UR8][R4.64] ;  /* 0x0000000804047981 */ /* 0x000ee4000c1e1900 */
[C---:B------:R-:W-:Y:S02]  /*0580*/  IMAD.WIDE R8, R17.reuse, 0x4, R6 ;  /* 0x0000000411087825 */ /* 0x040fe400078e0206 */
[----:B------:R-:W4:Y:S02]  /*0590*/  LDG.E R6, desc[UR8][R6.64] ;  /* 0x0000000806067981 */ /* 0x000f24000c1e1900 */
        /* <DEDUP_REMOVED lines=9> */
[----:B------:R-:W-:Y:S01]  /*0630*/  UIADD3 UR4, UPT, UPT, UR4, 0x8, URZ ;  /* 0x0000000804047890 */ /* 0x000fe2000fffe0ff */
[----:B--2---:R-:W-:-:S04]  /*0640*/  FADD R3, R16, R3 ;  /* 0x0000000310037221 */ /* 0x004fc80000000000 */
[----:B---3--:R-:W-:-:S04]  /*0650*/  FADD R3, R3, R4 ;  /* 0x0000000403037221 */ /* 0x008fc80000000000 */
[----:B----4-:R-:W-:-:S04]  /*0660*/  FADD R3, R3, R6 ;  /* 0x0000000603037221 */ /* 0x010fc80000000000 */
[----:B-----5:R-:W-:-:S04]  /*0670*/  FADD R3, R3, R8 ;  /* 0x0000000803037221 */ /* 0x020fc80000000000 */
[----:B------:R-:W-:-:S04]  /*0680*/  FADD R3, R3, R10 ;  /* 0x0000000a03037221 */ /* 0x000fc80000000000 */
[----:B------:R-:W-:-:S04]  /*0690*/  FADD R3, R3, R12 ;  /* 0x0000000c03037221 */ /* 0x000fc80000000000 */
[----:B------:R-:W-:-:S04]  /*06a0*/  FADD R3, R3, R14 ;  /* 0x0000000e03037221 */ /* 0x000fc80000000000 */
[----:B------:R-:W-:-:S07]  /*06b0*/  FADD R16, R3, R18 ;  /* 0x0000001203107221 */ /* 0x000fce0000000000 */
.L_x_3:
        /* <DEDUP_REMOVED lines=12> */
[----:B------:R-:W-:Y:S02]  /*0780*/  IMAD.WIDE R8, R17, 0x4, R6 ;  /* 0x0000000411087825 */ /* 0x000fe400078e0206 */
[----:B------:R-:W4:Y:S04]  /*0790*/  LDG.E R7, desc[UR8][R6.64] ;  /* 0x0000000806077981 */ /* 0x000f28000c1e1900 */
[----:B------:R-:W5:Y:S01]  /*07a0*/  LDG.E R9, desc[UR8][R8.64] ;  /* 0x0000000808097981 */ /* 0x000f62000c1e1900 */
[----:B------:R-:W-:Y:S01]  /*07b0*/  UIADD3 UR4, UPT, UPT, UR4, 0x4, URZ ;  /* 0x0000000404047890 */ /* 0x000fe2000fffe0ff */
[----:B--2---:R-:W-:-:S04]  /*07c0*/  FADD R16, R16, R3 ;  /* 0x0000000310107221 */ /* 0x004fc80000000000 */
[----:B---3--:R-:W-:-:S04]  /*07d0*/  FADD R16, R16, R5 ;  /* 0x0000000510107221 */ /* 0x008fc80000000000 */
[----:B----4-:R-:W-:-:S04]  /*07e0*/  FADD R16, R16, R7 ;  /* 0x0000000710107221 */ /* 0x010fc80000000000 */
[----:B-----5:R-:W-:-:S07]  /*07f0*/  FADD R16, R16, R9 ;  /* 0x0000000910107221 */ /* 0x020fce0000000000 */
.L_x_4:
[----:B------:R-:W-:Y:S05]  /*0800*/  BRA.U !UP1, `(.L_x_0) ;  /* 0x0000000109287547 */ /* 0x000fea000b800000 */
[----:B------:R-:W0:Y:S01]  /*0810*/  LDC.64 R4, c[0x0][0x380] ;  /* 0x0000e000ff047b82 */ /* 0x000e220000000a00 */
[----:B------:R-:W-:Y:S01]  /*0820*/  IMAD R6, R17, UR4, R0 ;  /* 0x0000000411067c24 */ /* 0x000fe2000f8e0200 */
[----:B------:R-:W-:-:S12]  /*0830*/  UIADD3 UR5, UPT, UPT, -UR5, URZ, URZ ;  /* 0x000000ff05057290 */ /* 0x000fd8000fffe1ff */
.L_x_5:
[----:B0-----:R-:W-:-:S06]  /*0840*/  IMAD.WIDE R2, R6, 0x4, R4 ;  /* 0x0000000406027825 */ /* 0x001fcc00078e0204 */
[----:B------:R-:W2:Y:S01]  /*0850*/  LDG.E R3, desc[UR8][R2.64] ;  /* 0x0000000802037981 */ /* 0x000ea2000c1e1900 */
[----:B------:R-:W-:Y:S01]  /*0860*/  UIADD3 UR5, UPT, UPT, UR5, 0x1, URZ ;  /* 0x0000000105057890 */ /* 0x000fe2000fffe0ff */
[----:B------:R-:W-:-:S03]  /*0870*/  IADD3 R6, PT, PT, R6, R17, RZ ;  /* 0x0000001106067210 */ /* 0x000fc60007ffe0ff */
[----:B------:R-:W-:Y:S01]  /*0880*/  UISETP.NE.AND UP0, UPT, UR5, URZ, UPT ;  /* 0x000000ff0500728c */ /* 0x000fe2000bf05270 */
[----:B--2---:R-:W-:-:S08]  /*0890*/  FADD R16, R3, R16 ;  /* 0x0000001003107221 */ /* 0x004fd00000000000 */
[----:B------:R-:W-:Y:S05]  /*08a0*/  BRA.U UP0, `(.L_x_5) ;  /* 0xfffffffd00e47547 */ /* 0x000fea000b83ffff */
.L_x_0:
[----:B------:R-:W0:Y:S02]  /*08b0*/  LDC.64 R2, c[0x0][0x388] ;  /* 0x0000e200ff027b82 */ /* 0x000e240000000a00 */
[----:B0-----:R-:W-:-:S05]  /*08c0*/  IMAD.WIDE R2, R0, 0x4, R2 ;  /* 0x0000000400027825 */ /* 0x001fca00078e0202 */
[----:B------:R-:W-:Y:S01]  /*08d0*/  STG.E desc[UR8][R2.64], R16 ;  /* 0x0000001002007986 */ /* 0x000fe2000c101908 */
[----:B------:R-:W-:Y:S05]  /*08e0*/  EXIT ;  /* 0x000000000000794d */ /* 0x000fea0003800000 */
.L_x_6:
[----:B------:R-:W-:-:S00]  /*08f0*/  BRA `(.L_x_6) ;  /* 0xfffffffc00fc7947 */ /* 0x000fc0000383ffff */
[----:B------:R-:W-:-:S00]  /*0900*/  NOP ;  /* 0x0000000000007918 */ /* 0x000fc00000000000 */
[----:B------:R-:W-:-:S00]  /*0910*/  NOP ;  /* 0x0000000000007918 */ /* 0x000fc00000000000 */
[----:B------:R-:W-:-:S00]  /*0920*/  NOP ;  /* 0x0000000000007918 */ /* 0x000fc00000000000 */
[----:B------:R-:W-:-:S00]  /*0930*/  NOP ;  /* 0x0000000000007918 */ /* 0x000fc00000000000 */
[----:B------:R-:W-:-:S00]  /*0940*/  NOP ;  /* 0x0000000000007918 */ /* 0x000fc00000000000 */
[----:B------:R-:W-:-:S00]  /*0950*/  NOP ;  /* 0x0000000000007918 */ /* 0x000fc00000000000 */
[----:B------:R-:W-:-:S00]  /*0960*/  NOP ;  /* 0x0000000000007918 */ /* 0x000fc00000000000 */
[----:B------:R-:W-:-:S00]  /*0970*/  NOP ;  /* 0x0000000000007918 */ /* 0x000fc00000000000 */
.L_x_24:


//--------------------- .text._Z29linear_backward_weight_kernelPKfS0_Pfiii --------------------------
	.section	.text._Z29linear_backward_weight_kernelPKfS0_Pfiii,"ax",@progbits
	.align	128
        .global         _Z29linear_backward_weight_kernelPKfS0_Pfiii
        .type           _Z29linear_backward_weight_kernelPKfS0_Pfiii,@function
        .size           _Z29linear_backward_weight_kernelPKfS0_Pfiii,(.L_x_25 - _Z29linear_backward_weight_kernelPKfS0_Pfiii)
        .other          _Z29linear_backward_weight_kernelPKfS0_Pfiii,@"STO_CUDA_ENTRY STV_DEFAULT"
_Z29linear_backward_weight_kernelPKfS0_Pfiii:
.text._Z29linear_backward_weight_kernelPKfS0_Pfiii:
[----:B------:R-:W-:Y:S01]  /*0000*/  LDC R1, c[0x0][0x37c] ;  /* 0x0000df00ff017b82 */ /* 0x000fe20000000800 */
[----:B------:R-:W0:Y:S07]  /*0010*/  S2R R4, SR_TID.X ;  /* 0x0000000000047919 */ /* 0x000e2e0000002100 */
[----:B------:R-:W0:Y:S08]  /*0020*/  S2UR UR5, SR_CTAID.X ;  /* 0x00000000000579c3 */ /* 0x000e300000002500 */
[----:B------:R-:W0:Y:S08]  /*0030*/  LDC R3, c[0x0][0x360] ;  /* 0x0000d800ff037b82 */ /* 0x000e300000000800 */
[----:B------:R-:W1:Y:S08]  /*0040*/  S2UR UR4, SR_CTAID.Y ;  /* 0x00000000000479c3 */ /* 0x000e700000002600 */
[----:B------:R-:W1:Y:S08]  /*0050*/  LDC R0, c[0x0][0x3a0] ;  /* 0x0000e800ff007b82 */ /* 0x000e700000000800 */
[----:B------:R-:W2:Y:S01]  /*0060*/  LDC R2, c[0x0][0x39c] ;  /* 0x0000e700ff027b82 */ /* 0x000ea20000000800 */
[----:B0-----:R-:W-:Y:S01]  /*0070*/  IMAD R3, R3, UR5, R4 ;  /* 0x0000000503037c24 */ /* 0x001fe2000f8e0204 */
[----:B-1----:R-:W-:-:S04]  /*0080*/  ISETP.LE.AND P0, PT, R0, UR4, PT ;  /* 0x0000000400007c0c */ /* 0x002fc8000bf03270 */
[----:B--2---:R-:W-:-:S13]  /*0090*/  ISETP.GE.OR P0, PT, R3, R2, P0 ;  /* 0x000000020300720c */ /* 0x004fda0000706670 */
[----:B------:R-:W-:Y:S05]  /*00a0*/  @P0 EXIT ;  /* 0x000000000000094d */ /* 0x000fea0003800000 */
[----:B------:R-:W0:Y:S01]  /*00b0*/  LDC R4, c[0x0][0x398] ;  /* 0x0000e600ff047b82 */ /* 0x000e220000000800 */
[----:B------:R-:W1:Y:S01]  /*00c0*/  LDCU.64 UR6, c[0x0][0x358] ;  /* 0x00006b00ff0677ac */ /* 0x000e620008000a00 */
[----:B------:R-:W-:Y:S01]  /*00d0*/  HFMA2 R29, -RZ, RZ, 0, 0 ;  /* 0x00000000ff1d7431 */ /* 0x000fe200000001ff */
[----:B0-----:R-:W-:-:S13]  /*00e0*/  ISETP.GE.AND P0, PT, R4, 0x1, PT ;  /* 0x000000010400780c */ /* 0x001fda0003f06270 */
[----:B-1----:R-:W-:Y:S05]  /*00f0*/  @!P0 BRA `(.L_x_7) ;  /* 0x0000000400d08947 */ /* 0x002fea0003800000 */
[C---:B------:R-:W-:Y:S02]  /*0100*/  ISETP.GE.U32.AND P1, PT, R4.reuse, 0x8, PT ;  /* 0x000000080400780c */ /* 0x040fe40003f26070 */
[----:B------:R-:W-:Y:S02]  /*0110*/  LOP3.LUT R6, R4, 0x7, RZ, 0xc0, !PT ;  /* 0x0000000704067812 */ /* 0x000fe400078ec0ff */
[----:B------:R-:W-:Y:S02]  /*0120*/  MOV R29, RZ ;  /* 0x000000ff001d7202 */ /* 0x000fe40000000f00 */
[----:B------:R-:W-:Y:S02]  /*0130*/  ISETP.NE.AND P0, PT, R6, RZ, PT ;  /* 0x000000ff0600720c */ /* 0x000fe40003f05270 */
[----:B------:R-:W-:-:S05]  /*0140*/  MOV R7, RZ ;  /* 0x000000ff00077202 */ /* 0x000fca0000000f00 */
[----:B------:R-:W-:Y:S06]  /*0150*/  @!P1 BRA `(.L_x_8) ;  /* 0x0000000000d09947 */ /* 0x000fec0003800000 */
[----:B------:R-:W-:Y:S02]  /*0160*/  LOP3.LUT R7, R4, 0x7ffffff8, RZ, 0xc0, !PT ;  /* 0x7ffffff804077812 */ /* 0x000fe400078ec0ff */
[----:B------:R-:W-:Y:S02]  /*0170*/  MOV R29, RZ ;  /* 0x000000ff001d7202 */ /* 0x000fe40000000f00 */
[----:B------:R-:W-:Y:S02]  /*0180*/  MOV R9, UR4 ;  /* 0x0000000400097c02 */ /* 0x000fe40008000f00 */
[----:B------:R-:W-:Y:S02]  /*0190*/  MOV R5, R3 ;  /* 0x0000000300057202 */ /* 0x000fe40000000f00 */
[----:B------:R-:W-:-:S07]  /*01a0*/  IADD3 R8, PT, PT, -R7, RZ, RZ ;  /* 0x000000ff07087210 */ /* 0x000fce0007ffe1ff */
.L_x_9:
[----:B------:R-:W0:Y:S08]  /*01b0*/  LDC.64 R12, c[0x0][0x380] ;  /* 0x0000e000ff0c7b82 */ /* 0x000e300000000a00 */
[----:B------:R-:W1:Y:S01]  /*01c0*/  LDC.64 R20, c[0x0][0x388] ;  /* 0x0000e200ff147b82 */ /* 0x000e620000000a00 */
[----:B0-----:R-:W-:-:S05]  /*01d0*/  IMAD.WIDE R12, R9, 0x4, R12 ;  /* 0x00000004090c7825 */ /* 0x001fca00078e020c */
[----:B------:R-:W2:Y:S01]  /*01e0*/  LDG.E R10, desc[UR6][R12.64] ;  /* 0x000000060c0a7981 */ /* 0x000ea2000c1e1900 */
[----:B-1----:R-:W-:-:S05]  /*01f0*/  IMAD.WIDE R20, R5, 0x4, R20 ;  /* 0x0000000405147825 */ /* 0x002fca00078e0214 */
[----:B------:R0:W2:Y:S01]  /*0200*/  LDG.E R11, desc[UR6][R20.64] ;  /* 0x00000006140b7981 */ /* 0x0000a2000c1e1900 */
[----:B------:R-:W-:-:S05]  /*0210*/  IMAD.WIDE R22, R0, 0x4, R12 ;  /* 0x0000000400167825 */ /* 0x000fca00078e020c */
[----:B------:R-:W3:Y:S01]  /*0220*/  LDG.E R27, desc[UR6][R22.64] ;  /* 0x00000006161b7981 */ /* 0x000ee2000c1e1900 */
[----:B0-----:R-:W-:-:S04]  /*0230*/  IMAD.WIDE R20, R2, 0x4, R20 ;  /* 0x0000000402147825 */ /* 0x001fc800078e0214 */
[----:B------:R-:W-:Y:S01]  /*0240*/  IMAD.WIDE R12, R0, 0x4, R22 ;  /* 0x00000004000c7825 */ /* 0x000fe200078e0216 */
[----:B------:R-:W3:Y:S03]  /*0250*/  LDG.E R28, desc[UR6][R20.64] ;  /* 0x00000006141c7981 */ /* 0x000ee6000c1e1900 */
[----:B------:R-:W-:Y:S01]  /*0260*/  IMAD.WIDE R18, R2, 0x4, R20 ;  /* 0x0000000402127825 */ /* 0x000fe200078e0214 */
[----:B------:R0:W4:Y:S03]  /*0270*/  LDG.E R25, desc[UR6][R12.64] ;  /* 0x000000060c197981 */ /* 0x000126000c1e1900 */
[----:B------:R-:W-:Y:S01]  /*0280*/  IMAD.WIDE R16, R0, 0x4, R12 ;  /* 0x0000000400107825 */ /* 0x000fe200078e020c */
[----:B------:R-:W4:Y:S03]  /*0290*/  LDG.E R26, desc[UR6][R18.64] ;  /* 0x00000006121a7981 */ /* 0x000f26000c1e1900 */
[C---:B------:R-:W-:Y:S01]  /*02a0*/  IMAD.WIDE R14, R2.reuse, 0x4, R18 ;  /* 0x00000004020e7825 */ /* 0x040fe200078e0212 */
[----:B------:R1:W5:Y:S04]  /*02b0*/  LDG.E R23, desc[UR6][R16.64] ;  /* 0x0000000610177981 */ /* 0x000368000c1e1900 */
[----:B------:R1:W5:Y:S01]  /*02c0*/  LDG.E R24, desc[UR6][R14.64] ;  /* 0x000000060e187981 */ /* 0x000362000c1e1900 */
[----:B0-----:R-:W-:-:S04]  /*02d0*/  IMAD.WIDE R12, R2, 0x4, R14 ;  /* 0x00000004020c7825 */ /* 0x001fc800078e020e */
[----:B-1----:R-:W-:-:S04]  /*02e0*/  IMAD.WIDE R16, R0, 0x4, R16 ;  /* 0x0000000400107825 */ /* 0x002fc800078e0210 */
[----:B------:R-:W-:Y:S01]  /*02f0*/  IMAD.WIDE R14, R2, 0x4, R12 ;  /* 0x00000004020e7825 */ /* 0x000fe200078e020c */
[----:B------:R0:W5:Y:S03]  /*0300*/  LDG.E R22, desc[UR6][R16.64] ;  /* 0x0000000610167981 */ /* 0x000166000c1e1900 */
[----:B------:R-:W-:Y:S01]  /*0310*/  IMAD.WIDE R18, R0, 0x4, R16 ;  /* 0x0000000400127825 */ /* 0x000fe200078e0210 */
[----:B------:R-:W5:Y:S03]  /*0320*/  LDG.E R13, desc[UR6][R12.64] ;  /* 0x000000060c0d7981 */ /* 0x000f66000c1e1900 */
[----:B------:R-:W-:Y:S02]  /*0330*/  IMAD.WIDE R20, R2, 0x4, R14 ;  /* 0x0000000402147825 */ /* 0x000fe400078e020e */
[----:B------:R-:W5:Y:S02]  /*0340*/  LDG.E R14, desc[UR6][R14.64] ;  /* 0x000000060e0e7981 */ /* 0x000f64000c1e1900 */
[----:B0-----:R-:W-:-:S02]  /*0350*/  IMAD.WIDE R16, R0, 0x4, R18 ;  /* 0x0000000400107825 */ /* 0x001fc400078e0212 */
[----:B------:R0:W5:Y:S02]  /*0360*/  LDG.E R12, desc[UR6][R20.64] ;  /* 0x00000006140c7981 */ /* 0x000164000c1e1900 */
[----:B0-----:R-:W-:-:S06]  /*0370*/  IMAD.WIDE R20, R2, 0x4, R20 ;  /* 0x0000000402147825 */ /* 0x001fcc00078e0214 */
[----:B------:R-:W5:Y:S01]  /*0380*/  LDG.E R20, desc[UR6][R20.64] ;  /* 0x0000000614147981 */ /* 0x000f62000c1e1900 */
[----:B--2---:R-:W-:-:S03]  /*0390*/  FFMA R10, R10, R11, R29 ;  /* 0x0000000b0a0a7223 */ /* 0x004fc6000000001d */
[----:B------:R-:W2:Y:S04]  /*03a0*/  LDG.E R11, desc[UR6][R18.64] ;  /* 0x00000006120b7981 */ /* 0x000ea8000c1e1900 */
[----:B------:R0:W2:Y:S02]  /*03b0*/  LDG.E R29, desc[UR6][R16.64] ;  /* 0x00000006101d7981 */ /* 0x0000a4000c1e1900 */
[----:B0-----:R-:W-:-:S05]  /*03c0*/  IMAD.WIDE R16, R0, 0x4, R16 ;  /* 0x0000000400107825 */ /* 0x001fca00078e0210 */
[----:B------:R-:W2:Y:S01]  /*03d0*/  LDG.E R15, desc[UR6][R16.64] ;  /* 0x00000006100f7981 */ /* 0x000ea2000c1e1900 */
[----:B---3--:R-:W-:Y:S01]  /*03e0*/  FFMA R10, R27, R28, R10 ;  /* 0x0000001c1b0a7223 */ /* 0x008fe2000000000a */
[----:B------:R-:W-:-:S03]  /*03f0*/  IADD3 R8, PT, PT, R8, 0x8, RZ ;  /* 0x0000000808087810 */ /* 0x000fc60007ffe0ff */
[----:B----4-:R-:W-:Y:S01]  /*0400*/  FFMA R10, R25, R26, R10 ;  /* 0x0000001a190a7223 */ /* 0x010fe2000000000a */
[----:B------:R-:W-:-:S03]  /*0410*/  ISETP.NE.AND P1, PT, R8, RZ, PT ;  /* 0x000000ff0800720c */ /* 0x000fc60003f25270 */
[----:B-----5:R-:W-:Y:S01]  /*0420*/  FFMA R23, R23, R24, R10 ;  /* 0x0000001817177223 */ /* 0x020fe2000000000a */
[----:B------:R-:W-:Y:S02]  /*0430*/  LEA R9, R0, R9, 0x3 ;  /* 0x0000000900097211 */ /* 0x000fe400078e18ff */
[----:B------:R-:W-:Y:S01]  /*0440*/  LEA R5, R2, R5, 0x3 ;  /* 0x0000000502057211 */ /* 0x000fe200078e18ff */
[----:B------:R-:W-:-:S04]  /*0450*/  FFMA R22, R22, R13, R23 ;  /* 0x0000000d16167223 */ /* 0x000fc80000000017 */
[----:B--2---:R-:W-:-:S04]  /*0460*/  FFMA R14, R11, R14, R22 ;  /* 0x0000000e0b0e7223 */ /* 0x004fc80000000016 */
[----:B------:R-:W-:-:S04]  /*0470*/  FFMA R12, R29, R12, R14 ;  /* 0x0000000c1d0c7223 */ /* 0x000fc8000000000e */
[----:B------:R-:W-:Y:S01]  /*0480*/  FFMA R29, R15, R20, R12 ;  /* 0x000000140f1d7223 */ /* 0x000fe2000000000c */
[----:B------:R-:W-:Y:S06]  /*0490*/  @P1 BRA `(.L_x_9) ;  /* 0xfffffffc00441947 */ /* 0x000fec000383ffff */
.L_x_8:
[----:B------:R-:W-:Y:S05]  /*04a0*/  @!P0 BRA `(.L_x_7) ;  /* 0x0000000000e48947 */ /* 0x000fea0003800000 */
[----:B------:R-:W-:Y:S02]  /*04b0*/  ISETP.GE.U32.AND P0, PT, R6, 0x4, PT ;  /* 0x000000040600780c */ /* 0x000fe40003f06070 */
[----:B------:R-:W-:-:S04]  /*04c0*/  LOP3.LUT R5, R4, 0x3, RZ, 0xc0, !PT ;  /* 0x0000000304057812 */ /* 0x000fc800078ec0ff */
[----:B------:R-:W-:-:S07]  /*04d0*/  ISETP.NE.AND P1, PT, R5, RZ, PT ;  /* 0x000000ff0500720c */ /* 0x000fce0003f25270 */
[----:B------:R-:W-:Y:S06]  /*04e0*/  @!P0 BRA `(.L_x_10) ;  /* 0x0000000000648947 */ /* 0x000fec0003800000 */
[----:B------:R-:W0:Y:S01]  /*04f0*/  LDC.64 R20, c[0x0][0x380] ;  /* 0x0000e000ff147b82 */ /* 0x000e220000000a00 */
[C---:B------:R-:W-:Y:S02]  /*0500*/  IMAD R9, R7.reuse, R0, UR4 ;  /* 0x0000000407097e24 */ /* 0x040fe4000f8e0200 */
[----:B------:R-:W-:-:S05]  /*0510*/  IMAD R11, R7, R2, R3 ;  /* 0x00000002070b7224 */ /* 0x000fca00078e0203 */
[----:B------:R-:W1:Y:S01]  /*0520*/  LDC.64 R22, c[0x0][0x388] ;  /* 0x0000e200ff167b82 */ /* 0x000e620000000a00 */
[----:B0-----:R-:W-:-:S04]  /*0530*/  IMAD.WIDE R20, R9, 0x4, R20 ;  /* 0x0000000409147825 */ /* 0x001fc800078e0214 */
[----:B------:R-:W-:Y:S02]  /*0540*/  IMAD.WIDE R8, R0, 0x4, R20 ;  /* 0x0000000400087825 */ /* 0x000fe400078e0214 */
[----:B------:R-:W2:Y:S02]  /*0550*/  LDG.E R20, desc[UR6][R20.64] ;  /* 0x0000000614147981 */ /* 0x000ea4000c1e1900 */
[----:B-1----:R-:W-:-:S04]  /*0560*/  IMAD.WIDE R22, R11, 0x4, R22 ;  /* 0x000000040b167825 */ /* 0x002fc800078e0216 */
[----:B------:R-:W-:Y:S02]  /*0570*/  IMAD.WIDE R10, R2, 0x4, R22 ;  /* 0x00000004020a7825 */ /* 0x000fe400078e0216 */
[----:B------:R-:W2:Y:S02]  /*0580*/  LDG.E R22, desc[UR6][R22.64] ;  /* 0x0000000616167981 */ /* 0x000ea4000c1e1900 */
[----:B------:R-:W-:Y:S02]  /*0590*/  IMAD.WIDE R14, R0, 0x4, R8 ;  /* 0x00000004000e7825 */ /* 0x000fe400078e0208 */
[----:B------:R-:W3:Y:S02]  /*05a0*/  LDG.E R9, desc[UR6][R8.64] ;  /* 0x0000000608097981 */ /* 0x000ee4000c1e1900 */
[----:B------:R-:W-:Y:S02]  /*05b0*/  IMAD.WIDE R12, R2, 0x4, R10 ;  /* 0x00000004020c7825 */ /* 0x000fe400078e020a */
[----:B------:R-:W3:Y:S02]  /*05c0*/  LDG.E R10, desc[UR6][R10.64] ;  /* 0x000000060a0a7981 */ /* 0x000ee4000c1e1900 */
[----:B------:R-:W-:-:S02]  /*05d0*/  IMAD.WIDE R16, R0, 0x4, R14 ;  /* 0x0000000400107825 */ /* 0x000fc400078e020e */
[----:B------:R-:W4:Y:S02]  /*05e0*/  LDG.E R25, desc[UR6][R14.64] ;  /* 0x000000060e197981 */ /* 0x000f24000c1e1900 */
[----:B------:R-:W-:Y:S02]  /*05f0*/  IMAD.WIDE R18, R2, 0x4, R12 ;  /* 0x0000000402127825 */ /* 0x000fe400078e020c */
[----:B------:R-:W4:Y:S04]  /*0600*/  LDG.E R12, desc[UR6][R12.64] ;  /* 0x000000060c0c7981 */ /* 0x000f28000c1e1900 */
[----:B------:R-:W5:Y:S04]  /*0610*/  LDG.E R17, desc[UR6][R16.64] ;  /* 0x0000000610117981 */ /* 0x000f68000c1e1900 */
[----:B------:R-:W5:Y:S01]  /*0620*/  LDG.E R18, desc[UR6][R18.64] ;  /* 0x0000000612127981 */ /* 0x000f62000c1e1900 */
[----:B------:R-:W-:Y:S01]  /*0630*/  IADD3 R7, PT, PT, R7, 0x4, RZ ;  /* 0x0000000407077810 */ /* 0x000fe20007ffe0ff */
[----:B--2---:R-:W-:-:S04]  /*0640*/  FFMA R20, R20, R22, R29 ;  /* 0x0000001614147223 */ /* 0x004fc8000000001d */
[----:B---3--:R-:W-:-:S04]  /*0650*/  FFMA R20, R9, R10, R20 ;  /* 0x0000000a09147223 */ /* 0x008fc80000000014 */
[----:B----4-:R-:W-:-:S04]  /*0660*/  FFMA R20, R25, R12, R20 ;  /* 0x0000000c19147223 */ /* 0x010fc80000000014 */
[----:B-----5:R-:W-:-:S07]  /*0670*/  FFMA R29, R17, R18, R20 ;  /* 0x00000012111d7223 */ /* 0x020fce0000000014 */
.L_x_10:
[----:B------:R-:W-:Y:S05]  /*0680*/  @!P1 BRA `(.L_x_7) ;  /* 0x00000000006c9947 */ /* 0x000fea0003800000 */
[----:B------:R-:W0:Y:S01]  /*0690*/  LDC.64 R14, c[0x0][0x380] ;  /* 0x0000e000ff0e7b82 */ /* 0x000e220000000a00 */
[----:B------:R-:W-:Y:S02]  /*06a0*/  ISETP.NE.AND P0, PT, R5, 0x1, PT ;  /* 0x000000010500780c */ /* 0x000fe40003f05270 */
[----:B------:R-:W-:-:S04]  /*06b0*/  LOP3.LUT R4, R4, 0x1, RZ, 0xc0, !PT ;  /* 0x0000000104047812 */ /* 0x000fc800078ec0ff */
[----:B------:R-:W-:Y:S01]  /*06c0*/  ISETP.NE.U32.AND P1, PT, R4, 0x1, PT ;  /* 0x000000010400780c */ /* 0x000fe20003f25070 */
[----:B------:R-:W1:Y:S06]  /*06d0*/  LDC.64 R12, c[0x0][0x388] ;  /* 0x0000e200ff0c7b82 */ /* 0x000e6c0000000a00 */
[C---:B------:R-:W-:Y:S02]  /*06e0*/  @P0 IMAD R5, R7.reuse, R0, UR4 ;  /* 0x0000000407050e24 */ /* 0x040fe4000f8e0200 */
[----:B------:R-:W2:Y:S01]  /*06f0*/  LDC.64 R10, c[0x0][0x380] ;  /* 0x0000e000ff0a7b82 */ /* 0x000ea20000000a00 */
[C---:B------:R-:W-:Y:S01]  /*0700*/  @P0 IMAD R17, R7.reuse, R2, R3 ;  /* 0x0000000207110224 */ /* 0x040fe200078e0203 */
[----:B------:R-:W-:-:S06]  /*0710*/  @P0 IADD3 R7, PT, PT, R7, 0x2, RZ ;  /* 0x0000000207070810 */ /* 0x000fcc0007ffe0ff */
[----:B------:R-:W3:Y:S01]  /*0720*/  LDC.64 R8, c[0x0][0x388] ;  /* 0x0000e200ff087b82 */ /* 0x000ee20000000a00 */
[----:B0-----:R-:W-:-:S04]  /*0730*/  @P0 IMAD.WIDE R14, R5, 0x4, R14 ;  /* 0x00000004050e0825 */ /* 0x001fc800078e020e */
[----:B-1----:R-:W-:Y:S01]  /*0740*/  @P0 IMAD.WIDE R12, R17, 0x4, R12 ;  /* 0x00000004110c0825 */ /* 0x002fe200078e020c */
[----:B------:R-:W4:Y:S03]  /*0750*/  @P0 LDG.E R6, desc[UR6][R14.64] ;  /* 0x000000060e060981 */ /* 0x000f26000c1e1900 */
[----:B------:R-:W-:Y:S02]  /*0760*/  @!P1 IMAD R19, R7, R0, UR4 ;  /* 0x0000000407139e24 */ /* 0x000fe4000f8e0200 */
[----:B------:R-:W-:-:S04]  /*0770*/  @P0 IMAD.WIDE R16, R0, 0x4, R14 ;  /* 0x0000000400100825 */ /* 0x000fc800078e020e */
[----:B------:R-:W-:Y:S02]  /*0780*/  @!P1 IMAD R7, R7, R2, R3 ;  /* 0x0000000207079224 */ /* 0x000fe400078e0203 */
[----:B------:R-:W-:Y:S01]  /*0790*/  @P0 IMAD.WIDE R4, R2, 0x4, R12 ;  /* 0x0000000402040825 */ /* 0x000fe200078e020c */
[----:B------:R-:W5:Y:S04]  /*07a0*/  @P0 LDG.E R17, desc[UR6][R16.64] ;  /* 0x0000000610110981 */ /* 0x000f68000c1e1900 */
[----:B------:R-:W4:Y:S01]  /*07b0*/  @P0 LDG.E R12, desc[UR6][R12.64] ;  /* 0x000000060c0c0981 */ /* 0x000f22000c1e1900 */
[----:B--2---:R-:W-:-:S03]  /*07c0*/  @!P1 IMAD.WIDE R10, R19, 0x4, R10 ;  /* 0x00000004130a9825 */ /* 0x004fc600078e020a */
[----:B------:R-:W5:Y:S01]  /*07d0*/  @P0 LDG.E R4, desc[UR6][R4.64] ;  /* 0x0000000604040981 */ /* 0x000f62000c1e1900 */
[----:B---3--:R-:W-:-:S03]  /*07e0*/  @!P1 IMAD.WIDE R8, R7, 0x4, R8 ;  /* 0x0000000407089825 */ /* 0x008fc600078e0208 */
[----:B------:R-:W2:Y:S04]  /*07f0*/  @!P1 LDG.E R10, desc[UR6][R10.64] ;  /* 0x000000060a0a9981 */ /* 0x000ea8000c1e1900 */
[----:B------:R-:W2:Y:S01]  /*0800*/  @!P1 LDG.E R8, desc[UR6][R8.64] ;  /* 0x0000000608089981 */ /* 0x000ea2000c1e1900 */
[----:B----4-:R-:W-:-:S04]  /*0810*/  @P0 FFMA R6, R6, R12, R29 ;  /* 0x0000000c06060223 */ /* 0x010fc8000000001d */
[----:B-----5:R-:W-:-:S04]  /*0820*/  @P0 FFMA R29, R17, R4, R6 ;  /* 0x00000004111d0223 */ /* 0x020fc80000000006 */
[----:B--2---:R-:W-:-:S07]  /*0830*/  @!P1 FFMA R29, R10, R8, R29 ;  /* 0x000000080a1d9223 */ /* 0x004fce000000001d */
.L_x_7:
[----:B------:R-:W0:Y:S01]  /*0840*/  LDC.64 R4, c[0x0][0x390] ;  /* 0x0000e400ff047b82 */ /* 0x000e220000000a00 */
[----:B------:R-:W-:-:S04]  /*0850*/  IMAD R3, R2, UR4, R3 ;  /* 0x0000000402037c24 */ /* 0x000fc8000f8e0203 */
[----:B0-----:R-:W-:-:S05]  /*0860*/  IMAD.WIDE R2, R3, 0x4, R4 ;  /* 0x0000000403027825 */ /* 0x001fca00078e0204 */
[----:B------:R-:W-:Y:S01]  /*0870*/  STG.E desc[UR6][R2.64], R29 ;  /* 0x0000001d02007986 */ /* 0x000fe2000c101906 */
[----:B------:R-:W-:Y:S05]  /*0880*/  EXIT ;  /* 0x000000000000794d */ /* 0x000fea0003800000 */
.L_x_11:
        /* <DEDUP_REMOVED lines=15> */
.L_x_25:


//--------------------- .text._Z28linear_backward_input_kernelPKfS0_Pfiii --------------------------
	.section	.text._Z28linear_backward_input_kernelPKfS0_Pfiii,"ax",@progbits
	.align	128
        .global         _Z28linear_backward_input_kernelPKfS0_Pfiii
        .type           _Z28linear_backward_input_kernelPKfS0_Pfiii,@function
        .size           _Z28linear_backward_input_kernelPKfS0_Pfiii,(.L_x_26 - _Z28linear_backward_input_kernelPKfS0_Pfiii)
        .other          _Z28linear_backward_input_kernelPKfS0_Pfiii,@"STO_CUDA_ENTRY STV_DEFAULT"
_Z28linear_backward_input_kernelPKfS0_Pfiii:
.text._Z28linear_backward_input_kernelPKfS0_Pfiii:
[----:B------:R-:W-:Y:S01]  /*0000*/  LDC R1, c[0x0][0x37c] ;  /* 0x0000df00ff017b82 */ /* 0x000fe20000000800 */
[----:B------:R-:W0:Y:S07]  /*0010*/  S2R R3, SR_TID.X ;  /* 0x0000000000037919 */ /* 0x000e2e0000002100 */
[----:B------:R-:W0:Y:S08]  /*0020*/  S2UR UR5, SR_CTAID.X ;  /* 0x00000000000579c3 */ /* 0x000e300000002500 */
[----:B------:R-:W0:Y:S08]  /*0030*/  LDC R0, c[0x0][0x360] ;  /* 0x0000d800ff007b82 */ /* 0x000e300000000800 */
[----:B------:R-:W1:Y:S08]  /*0040*/  LDC.64 R20, c[0x0][0x398] ;  /* 0x0000e600ff147b82 */ /* 0x000e700000000a00 */
[----:B------:R-:W2:Y:S01]  /*0050*/  S2UR UR4, SR_CTAID.Y ;  /* 0x00000000000479c3 */ /* 0x000ea20000002600 */
[----:B0-----:R-:W-:-:S05]  /*0060*/  IMAD R0, R0, UR5, R3 ;  /* 0x0000000500007c24 */ /* 0x001fca000f8e0203 */
[----:B-1----:R-:W-:-:S04]  /*0070*/  ISETP.GE.AND P0, PT, R0, R21, PT ;  /* 0x000000150000720c */ /* 0x002fc80003f06270 */
[----:B--2---:R-:W-:-:S13]  /*0080*/  ISETP.LE.OR P0, PT, R20, UR4, P0 ;  /* 0x0000000414007c0c */ /* 0x004fda0008703670 */
[----:B------:R-:W-:Y:S05]  /*0090*/  @P0 EXIT ;  /* 0x000000000000094d */ /* 0x000fea0003800000 */
[----:B------:R-:W0:Y:S01]  /*00a0*/  LDC R16, c[0x0][0x3a0] ;  /* 0x0000e800ff107b82 */ /* 0x000e220000000800 */
[----:B------:R-:W1:Y:S01]  /*00b0*/  LDCU.64 UR6, c[0x0][0x358] ;  /* 0x00006b00ff0677ac */ /* 0x000e620008000a00 */
[----:B------:R-:W-:Y:S01]  /*00c0*/  HFMA2 R22, -RZ, RZ, 0, 0 ;  /* 0x00000000ff167431 */ /* 0x000fe200000001ff */
[----:B0-----:R-:W-:-:S13]  /*00d0*/  ISETP.GE.AND P0, PT, R16, 0x1, PT ;  /* 0x000000011000780c */ /* 0x001fda0003f06270 */
[----:B-1----:R-:W-:Y:S05]  /*00e0*/  @!P0 BRA `(.L_x_12) ;  /* 0x0000000400e08947 */ /* 0x002fea0003800000 */
[C---:B------:R-:W-:Y:S01]  /*00f0*/  ISETP.GE.U32.AND P1, PT, R16.reuse, 0x8, PT ;  /* 0x000000081000780c */ /* 0x040fe20003f26070 */
[C---:B------:R-:W-:Y:S01]  /*0100*/  IMAD R17, R16.reuse, UR4, RZ ;  /* 0x0000000410117c24 */ /* 0x040fe2000f8e02ff */
[----:B------:R-:W-:Y:S02]  /*0110*/  LOP3.LUT R24, R16, 0x7, RZ, 0xc0, !PT ;  /* 0x0000000710187812 */ /* 0x000fe400078ec0ff */
[----:B------:R-:W-:Y:S02]  /*0120*/  MOV R22, RZ ;  /* 0x000000ff00167202 */ /* 0x000fe40000000f00 */
[----:B------:R-:W-:Y:S02]  /*0130*/  ISETP.NE.AND P0, PT, R24, RZ, PT ;  /* 0x000000ff1800720c */ /* 0x000fe40003f05270 */
[----:B------:R-:W-:-:S05]  /*0140*/  MOV R20, RZ ;  /* 0x000000ff00147202 */ /* 0x000fca0000000f00 */
[----:B------:R-:W-:Y:S06]  /*0150*/  @!P1 BRA `(.L_x_13) ;  /* 0x0000000000c49947 */ /* 0x000fec0003800000 */
[----:B------:R-:W0:Y:S01]  /*0160*/  LDC.64 R2, c[0x0][0x380] ;  /* 0x0000e000ff027b82 */ /* 0x000e220000000a00 */
[----:B------:R-:W-:Y:S02]  /*0170*/  LOP3.LUT R20, R16, 0x7ffffff8, RZ, 0xc0, !PT ;  /* 0x7ffffff810147812 */ /* 0x000fe400078ec0ff */
[----:B------:R-:W-:Y:S02]  /*0180*/  MOV R22, RZ ;  /* 0x000000ff00167202 */ /* 0x000fe40000000f00 */
[----:B------:R-:W-:Y:S02]  /*0190*/  MOV R18, R0 ;  /* 0x0000000000127202 */ /* 0x000fe40000000f00 */
[----:B------:R-:W-:Y:S01]  /*01a0*/  IADD3 R19, PT, PT, -R20, RZ, RZ ;  /* 0x000000ff14137210 */ /* 0x000fe20007ffe1ff */
[----:B0-----:R-:W-:-:S03]  /*01b0*/  IMAD.WIDE.U32 R2, R17, 0x4, R2 ;  /* 0x0000000411027825 */ /* 0x001fc600078e0002 */
[----:B------:R-:W-:-:S04]  /*01c0*/  IADD3 R4, P1, PT, R2, 0x10, RZ ;  /* 0x0000001002047810 */ /* 0x000fc80007f3e0ff */
[----:B------:R-:W-:-:S09]  /*01d0*/  IADD3.X R5, PT, PT, RZ, R3, RZ, P1, !PT ;  /* 0x00000003ff057210 */ /* 0x000fd20000ffe4ff */
.L_x_14:
[----:B------:R-:W0:Y:S01]  /*01e0*/  LDC.64 R12, c[0x0][0x388] ;  /* 0x0000e200ff0c7b82 */ /* 0x000e220000000a00 */
[----:B------:R-:W-:Y:S02]  /*01f0*/  MOV R2, R4 ;  /* 0x0000000400027202 */ /* 0x000fe40000000f00 */
[----:B------:R-:W-:-:S05]  /*0200*/  MOV R3, R5 ;  /* 0x0000000500037202 */ /* 0x000fca0000000f00 */
[----:B------:R-:W2:Y:S04]  /*0210*/  LDG.E R27, desc[UR6][R2.64+-0x10] ;  /* 0xfffff006021b7981 */ /* 0x000ea8000c1e1900 */
[----:B------:R-:W3:Y:S04]  /*0220*/  LDG.E R23, desc[UR6][R2.64+-0xc] ;  /* 0xfffff40602177981 */ /* 0x000ee8000c1e1900 */
[----:B------:R-:W4:Y:S04]  /*0230*/  LDG.E R26, desc[UR6][R2.64+-0x8] ;  /* 0xfffff806021a7981 */ /* 0x000f28000c1e1900 */
[----:B------:R-:W5:Y:S01]  /*0240*/  LDG.E R28, desc[UR6][R2.64+-0x4] ;  /* 0xfffffc06021c7981 */ /* 0x000f62000c1e1900 */
[----:B0-----:R-:W-:-:S05]  /*0250*/  IMAD.WIDE R12, R18, 0x4, R12 ;  /* 0x00000004120c7825 */ /* 0x001fca00078e020c */
[----:B------:R0:W2:Y:S01]  /*0260*/  LDG.E R25, desc[UR6][R12.64] ;  /* 0x000000060c197981 */ /* 0x0000a2000c1e1900 */
[----:B------:R-:W-:-:S04]  /*0270*/  IMAD.WIDE R14, R21, 0x4, R12 ;  /* 0x00000004150e7825 */ /* 0x000fc800078e020c */
[C---:B------:R-:W-:Y:S02]  /*0280*/  IMAD.WIDE R6, R21.reuse, 0x4, R14 ;  /* 0x0000000415067825 */ /* 0x040fe400078e020e */
[----:B------:R-:W3:Y:S02]  /*0290*/  LDG.E R14, desc[UR6][R14.64] ;  /* 0x000000060e0e7981 */ /* 0x000ee4000c1e1900 */
[C---:B------:R-:W-:Y:S02]  /*02a0*/  IMAD.WIDE R4, R21.reuse, 0x4, R6 ;  /* 0x0000000415047825 */ /* 0x040fe400078e0206 */
[----:B------:R1:W4:Y:S02]  /*02b0*/  LDG.E R29, desc[UR6][R6.64] ;  /* 0x00000006061d7981 */ /* 0x000324000c1e1900 */
[C---:B------:R-:W-:Y:S02]  /*02c0*/  IMAD.WIDE R8, R21.reuse, 0x4, R4 ;  /* 0x0000000415087825 */ /* 0x040fe400078e0204 */
[----:B------:R-:W5:Y:S02]  /*02d0*/  LDG.E R5, desc[UR6][R4.64] ;  /* 0x0000000604057981 */ /* 0x000f64000c1e1900 */
[----:B------:R-:W-:-:S02]  /*02e0*/  IMAD.WIDE R10, R21, 0x4, R8 ;  /* 0x00000004150a7825 */ /* 0x000fc400078e0208 */
[----:B------:R2:W5:Y:S04]  /*02f0*/  LDG.E R9, desc[UR6][R8.64] ;  /* 0x0000000608097981 */ /* 0x000568000c1e1900 */
[----:B------:R-:W5:Y:S01]  /*0300*/  LDG.E R4, desc[UR6][R2.64] ;  /* 0x0000000602047981 */ /* 0x000f62000c1e1900 */
[----:B0-----:R-:W-:-:S03]  /*0310*/  IMAD.WIDE R12, R21, 0x4, R10 ;  /* 0x00000004150c7825 */ /* 0x001fc600078e020a */
[----:B------:R-:W5:Y:S01]  /*0320*/  LDG.E R10, desc[UR6][R10.64] ;  /* 0x000000060a0a7981 */ /* 0x000f62000c1e1900 */
[----:B-1----:R-:W-:-:S03]  /*0330*/  IMAD.WIDE R6, R21, 0x4, R12 ;  /* 0x0000000415067825 */ /* 0x002fc600078e020c */
[----:B------:R-:W5:Y:S04]  /*0340*/  LDG.E R15, desc[UR6][R12.64] ;  /* 0x000000060c0f7981 */ /* 0x000f68000c1e1900 */
[----:B------:R-:W5:Y:S01]  /*0350*/  LDG.E R6, desc[UR6][R6.64] ;  /* 0x0000000606067981 */ /* 0x000f62000c1e1900 */
[----:B--2---:R-:W-:-:S03]  /*0360*/  FFMA R8, R27, R25, R22 ;  /* 0x000000191b087223 */ /* 0x004fc60000000016 */
[----:B------:R-:W2:Y:S04]  /*0370*/  LDG.E R25, desc[UR6][R2.64+0x4] ;  /* 0x0000040602197981 */ /* 0x000ea8000c1e1900 */
[----:B------:R-:W2:Y:S04]  /*0380*/  LDG.E R22, desc[UR6][R2.64+0x8] ;  /* 0x0000080602167981 */ /* 0x000ea8000c1e1900 */
[----:B------:R-:W2:Y:S01]  /*0390*/  LDG.E R27, desc[UR6][R2.64+0xc] ;  /* 0x00000c06021b7981 */ /* 0x000ea2000c1e1900 */
[----:B---3--:R-:W-:Y:S01]  /*03a0*/  FFMA R23, R23, R14, R8 ;  /* 0x0000000e17177223 */ /* 0x008fe20000000008 */
[----:B------:R-:W-:-:S03]  /*03b0*/  IADD3 R19, PT, PT, R19, 0x8, RZ ;  /* 0x0000000813137810 */ /* 0x000fc60007ffe0ff */
[----:B----4-:R-:W-:Y:S01]  /*03c0*/  FFMA R23, R26, R29, R23 ;  /* 0x0000001d1a177223 */ /* 0x010fe20000000017 */
[----:B------:R-:W-:-:S03]  /*03d0*/  ISETP.NE.AND P1, PT, R19, RZ, PT ;  /* 0x000000ff1300720c */ /* 0x000fc60003f25270 */
[----:B-----5:R-:W-:-:S04]  /*03e0*/  FFMA R5, R28, R5, R23 ;  /* 0x000000051c057223 */ /* 0x020fc80000000017 */
[----:B------:R-:W-:Y:S01]  /*03f0*/  FFMA R4, R4, R9, R5 ;  /* 0x0000000904047223 */ /* 0x000fe20000000005 */
[----:B------:R-:W-:-:S03]  /*0400*/  LEA R18, R21, R18, 0x3 ;  /* 0x0000001215127211 */ /* 0x000fc600078e18ff */
[----:B--2---:R-:W-:Y:S01]  /*0410*/  FFMA R25, R25, R10, R4 ;  /* 0x0000000a19197223 */ /* 0x004fe20000000004 */
[----:B------:R-:W-:-:S03]  /*0420*/  IADD3 R4, P2, PT, R2, 0x20, RZ ;  /* 0x0000002002047810 */ /* 0x000fc60007f5e0ff */
[----:B------:R-:W-:Y:S01]  /*0430*/  FFMA R22, R22, R15, R25 ;  /* 0x0000000f16167223 */ /* 0x000fe20000000019 */
[----:B------:R-:W-:-:S03]  /*0440*/  IADD3.X R5, PT, PT, RZ, R3, RZ, P2, !PT ;  /* 0x00000003ff057210 */ /* 0x000fc600017fe4ff */
[----:B------:R-:W-:Y:S01]  /*0450*/  FFMA R22, R27, R6, R22 ;  /* 0x000000061b167223 */ /* 0x000fe20000000016 */
[----:B------:R-:W-:Y:S06]  /*0460*/  @P1 BRA `(.L_x_14) ;  /* 0xfffffffc005c1947 */ /* 0x000fec000383ffff */
.L_x_13:
[----:B------:R-:W-:Y:S05]  /*0470*/  @!P0 BRA `(.L_x_12) ;  /* 0x0000000000fc8947 */ /* 0x000fea0003800000 */
[----:B------:R-:W-:Y:S02]  /*0480*/  ISETP.GE.U32.AND P1, PT, R24, 0x4, PT ;  /* 0x000000041800780c */ /* 0x000fe40003f26070 */
[----:B------:R-:W-:-:S04]  /*0490*/  LOP3.LUT R14, R16, 0x3, RZ, 0xc0, !PT ;  /* 0x00000003100e7812 */ /* 0x000fc800078ec0ff */
[----:B------:R-:W-:-:S07]  /*04a0*/  ISETP.NE.AND P0, PT, R14, RZ, PT ;  /* 0x000000ff0e00720c */ /* 0x000fce0003f05270 */
[----:B------:R-:W-:Y:S06]  /*04b0*/  @!P1 BRA `(.L_x_15) ;  /* 0x00000000006c9947 */ /* 0x000fec0003800000 */
[----:B------:R-:W0:Y:S01]  /*04c0*/  LDC.64 R4, c[0x0][0x388] ;  /* 0x0000e200ff047b82 */ /* 0x000e220000000a00 */
[----:B------:R-:W-:Y:S01]  /*04d0*/  IMAD R9, R20, R21, R0 ;  /* 0x0000001514097224 */ /* 0x000fe200078e0200 */
[CC--:B------:R-:W-:Y:S02]  /*04e0*/  IADD3 R7, PT, PT, R17.reuse, R20.reuse, RZ ;  /* 0x0000001411077210 */ /* 0x0c0fe40007ffe0ff */
[----:B------:R-:W-:-:S04]  /*04f0*/  IADD3 R8, P1, PT, R17, R20, RZ ;  /* 0x0000001411087210 */ /* 0x000fc80007f3e0ff */
[----:B------:R-:W1:Y:S08]  /*0500*/  LDC.64 R12, c[0x0][0x380] ;  /* 0x0000e000ff0c7b82 */ /* 0x000e700000000a00 */
[----:B------:R-:W2:Y:S01]  /*0510*/  LDC.64 R2, c[0x0][0x380] ;  /* 0x0000e000ff027b82 */ /* 0x000ea20000000a00 */
[----:B0-----:R-:W-:Y:S01]  /*0520*/  IMAD.WIDE R4, R9, 0x4, R4 ;  /* 0x0000000409047825 */ /* 0x001fe200078e0204 */
[----:B------:R-:W-:-:S03]  /*0530*/  IADD3.X R9, PT, PT, RZ, RZ, RZ, P1, !PT ;  /* 0x000000ffff097210 */ /* 0x000fc60000ffe4ff */
[----:B-1----:R-:W-:-:S04]  /*0540*/  IMAD.WIDE.U32 R12, R7, 0x4, R12 ;  /* 0x00000004070c7825 */ /* 0x002fc800078e000c */
[----:B------:R-:W-:Y:S02]  /*0550*/  IMAD.WIDE R6, R21, 0x4, R4 ;  /* 0x0000000415067825 */ /* 0x000fe400078e0204 */
[----:B------:R-:W3:Y:S01]  /*0560*/  LDG.E R13, desc[UR6][R12.64] ;  /* 0x000000060c0d7981 */ /* 0x000ee2000c1e1900 */
[----:B--2---:R-:W-:-:S03]  /*0570*/  LEA R2, P1, R8, R2, 0x2 ;  /* 0x0000000208027211 */ /* 0x004fc600078210ff */
[----:B------:R-:W3:Y:S01]  /*0580*/  LDG.E R4, desc[UR6][R4.64] ;  /* 0x0000000604047981 */ /* 0x000ee2000c1e1900 */
[----:B------:R-:W-:Y:S01]  /*0590*/  LEA.HI.X R3, R8, R3, R9, 0x2, P1 ;  /* 0x0000000308037211 */ /* 0x000fe200008f1409 */
[C---:B------:R-:W-:Y:S02]  /*05a0*/  IMAD.WIDE R8, R21.reuse, 0x4, R6 ;  /* 0x0000000415087825 */ /* 0x040fe400078e0206 */
[----:B------:R-:W2:Y:S04]  /*05b0*/  LDG.E R6, desc[UR6][R6.64] ;  /* 0x0000000606067981 */ /* 0x000ea8000c1e1900 */
[----:B------:R-:W2:Y:S01]  /*05c0*/  LDG.E R18, desc[UR6][R2.64+0x4] ;  /* 0x0000040602127981 */ /* 0x000ea2000c1e1900 */
[----:B------:R-:W-:-:S03]  /*05d0*/  IMAD.WIDE R10, R21, 0x4, R8 ;  /* 0x00000004150a7825 */ /* 0x000fc600078e0208 */
[----:B------:R-:W4:Y:S04]  /*05e0*/  LDG.E R8, desc[UR6][R8.64] ;  /* 0x0000000608087981 */ /* 0x000f28000c1e1900 */
[----:B------:R-:W4:Y:S04]  /*05f0*/  LDG.E R24, desc[UR6][R2.64+0x8] ;  /* 0x0000080602187981 */ /* 0x000f28000c1e1900 */
[----:B------:R-:W5:Y:S04]  /*0600*/  LDG.E R10, desc[UR6][R10.64] ;  /* 0x000000060a0a7981 */ /* 0x000f68000c1e1900 */
[----:B------:R-:W5:Y:S01]  /*0610*/  LDG.E R26, desc[UR6][R2.64+0xc] ;  /* 0x00000c06021a7981 */ /* 0x000f62000c1e1900 */
[----:B------:R-:W-:Y:S01]  /*0620*/  IADD3 R20, PT, PT, R20, 0x4, RZ ;  /* 0x0000000414147810 */ /* 0x000fe20007ffe0ff */
[----:B---3--:R-:W-:-:S04]  /*0630*/  FFMA R13, R13, R4, R22 ;  /* 0x000000040d0d7223 */ /* 0x008fc80000000016 */
[----:B--2---:R-:W-:-:S04]  /*0640*/  FFMA R13, R18, R6, R13 ;  /* 0x00000006120d7223 */ /* 0x004fc8000000000d */
[----:B----4-:R-:W-:-:S04]  /*0650*/  FFMA R13, R24, R8, R13 ;  /* 0x00000008180d7223 */ /* 0x010fc8000000000d */
[----:B-----5:R-:W-:-:S07]  /*0660*/  FFMA R22, R26, R10, R13 ;  /* 0x0000000a1a167223 */ /* 0x020fce000000000d */
.L_x_15:
[----:B------:R-:W-:Y:S05]  /*0670*/  @!P0 BRA `(.L_x_12) ;  /* 0x00000000007c8947 */ /* 0x000fea0003800000 */
[----:B------:R-:W-:Y:S01]  /*0680*/  ISETP.NE.AND P1, PT, R14, 0x1, PT ;  /* 0x000000010e00780c */ /* 0x000fe20003f25270 */
[----:B------:R-:W0:Y:S01]  /*0690*/  LDC.64 R10, c[0x0][0x380] ;  /* 0x0000e000ff0a7b82 */ /* 0x000e220000000a00 */
[----:B------:R-:W-:-:S04]  /*06a0*/  LOP3.LUT R16, R16, 0x1, RZ, 0xc0, !PT ;  /* 0x0000000110107812 */ /* 0x000fc800078ec0ff */
[----:B------:R-:W-:-:S03]  /*06b0*/  ISETP.NE.U32.AND P0, PT, R16, 0x1, PT ;  /* 0x000000011000780c */ /* 0x000fc60003f05070 */
[----:B------:R-:W1:Y:S04]  /*06c0*/  LDC.64 R8, c[0x0][0x388] ;  /* 0x0000e200ff087b82 */ /* 0x000e680000000a00 */
[CC--:B------:R-:W-:Y:S02]  /*06d0*/  @P1 IADD3 R13, PT, PT, R17.reuse, R20.reuse, RZ ;  /* 0x00000014110d1210 */ /* 0x0c0fe40007ffe0ff */
[----:B------:R-:W-:Y:S02]  /*06e0*/  @P1 IADD3 R12, P2, PT, R17, R20, RZ ;  /* 0x00000014110c1210 */ /* 0x000fe40007f5e0ff */
[----:B------:R-:W2:Y:S02]  /*06f0*/  @P1 LDC.64 R4, c[0x0][0x380] ;  /* 0x0000e000ff041b82 */ /* 0x000ea40000000a00 */
[----:B------:R-:W-:-:S06]  /*0700*/  @P1 IADD3.X R14, PT, PT, RZ, RZ, RZ, P2, !PT ;  /* 0x000000ffff0e1210 */ /* 0x000fcc00017fe4ff */
[----:B------:R-:W3:Y:S01]  /*0710*/  LDC.64 R6, c[0x0][0x380] ;  /* 0x0000e000ff067b82 */ /* 0x000ee20000000a00 */
[----:B0-----:R-:W-:-:S04]  /*0720*/  @P1 IMAD.WIDE.U32 R10, R13, 0x4, R10 ;  /* 0x000000040d0a1825 */ /* 0x001fc800078e000a */
[CC--:B------:R-:W-:Y:S01]  /*0730*/  @P1 IMAD R13, R20.reuse, R21.reuse, R0 ;  /* 0x00000015140d1224 */ /* 0x0c0fe200078e0200 */
[----:B------:R-:W-:Y:S01]  /*0740*/  @P1 IADD3 R20, PT, PT, R20, 0x2, RZ ;  /* 0x0000000214141810 */ /* 0x000fe20007ffe0ff */
[----:B------:R-:W4:Y:S01]  /*0750*/  @P1 LDG.E R11, desc[UR6][R10.64] ;  /* 0x000000060a0b1981 */ /* 0x000f22000c1e1900 */
[----:B------:R-:W0:Y:S01]  /*0760*/  LDC.64 R2, c[0x0][0x388] ;  /* 0x0000e200ff027b82 */ /* 0x000e220000000a00 */
[----:B-1----:R-:W-:Y:S01]  /*0770*/  @P1 IMAD.WIDE R8, R13, 0x4, R8 ;  /* 0x000000040d081825 */ /* 0x002fe200078e0208 */
[----:B------:R-:W-:Y:S02]  /*0780*/  @!P0 IADD3 R17, PT, PT, R17, R20, RZ ;  /* 0x0000001411118210 */ /* 0x000fe40007ffe0ff */
[----:B--2---:R-:W-:Y:S01]  /*0790*/  @P1 LEA R4, P2, R12, R4, 0x2 ;  /* 0x000000040c041211 */ /* 0x004fe200078410ff */
[----:B------:R-:W-:-:S03]  /*07a0*/  @!P0 IMAD R15, R20, R21, R0 ;  /* 0x00000015140f8224 */ /* 0x000fc600078e0200 */
[----:B------:R-:W-:Y:S01]  /*07b0*/  @P1 LEA.HI.X R5, R12, R5, R14, 0x2, P2 ;  /* 0x000000050c051211 */ /* 0x000fe200010f140e */
[----:B------:R-:W-:Y:S01]  /*07c0*/  @P1 IMAD.WIDE R12, R21, 0x4, R8 ;  /* 0x00000004150c1825 */ /* 0x000fe200078e0208 */
[----:B------:R-:W4:Y:S03]  /*07d0*/  @P1 LDG.E R14, desc[UR6][R8.64] ;  /* 0x00000006080e1981 */ /* 0x000f26000c1e1900 */
[----:B---3--:R-:W-:Y:S01]  /*07e0*/  @!P0 IMAD.WIDE.U32 R6, R17, 0x4, R6 ;  /* 0x0000000411068825 */ /* 0x008fe200078e0006 */
[----:B------:R-:W2:Y:S04]  /*07f0*/  @P1 LDG.E R4, desc[UR6][R4.64+0x4] ;  /* 0x0000040604041981 */ /* 0x000ea8000c1e1900 */
[----:B------:R-:W2:Y:S01]  /*0800*/  @P1 LDG.E R12, desc[UR6][R12.64] ;  /* 0x000000060c0c1981 */ /* 0x000ea2000c1e1900 */
[----:B0-----:R-:W-:-:S03]  /*0810*/  @!P0 IMAD.WIDE R2, R15, 0x4, R2 ;  /* 0x000000040f028825 */ /* 0x001fc600078e0202 */
[----:B------:R-:W3:Y:S04]  /*0820*/  @!P0 LDG.E R7, desc[UR6][R6.64] ;  /* 0x0000000606078981 */ /* 0x000ee8000c1e1900 */
[----:B------:R-:W3:Y:S01]  /*0830*/  @!P0 LDG.E R2, desc[UR6][R2.64] ;  /* 0x0000000602028981 */ /* 0x000ee2000c1e1900 */
[----:B----4-:R-:W-:-:S04]  /*0840*/  @P1 FFMA R11, R11, R14, R22 ;  /* 0x0000000e0b0b1223 */ /* 0x010fc80000000016 */
[----:B--2---:R-:W-:-:S04]  /*0850*/  @P1 FFMA R22, R4, R12, R11 ;  /* 0x0000000c04161223 */ /* 0x004fc8000000000b */
[----:B---3--:R-:W-:-:S07]  /*0860*/  @!P0 FFMA R22, R7, R2, R22 ;  /* 0x0000000207168223 */ /* 0x008fce0000000016 */
.L_x_12:
[----:B------:R-:W0:Y:S01]  /*0870*/  LDC.64 R2, c[0x0][0x390] ;  /* 0x0000e400ff027b82 */ /* 0x000e220000000a00 */
[----:B------:R-:W-:-:S04]  /*0880*/  IMAD R21, R21, UR4, R0 ;  /* 0x0000000415157c24 */ /* 0x000fc8000f8e0200 */
[----:B0-----:R-:W-:-:S05]  /*0890*/  IMAD.WIDE R2, R21, 0x4, R2 ;  /* 0x0000000415027825 */ /* 0x001fca00078e0202 */
[----:B------:R-:W-:Y:S01]  /*08a0*/  STG.E desc[UR6][R2.64], R22 ;  /* 0x0000001602007986 */ /* 0x000fe2000c101906 */
[----:B------:R-:W-:Y:S05]  /*08b0*/  EXIT ;  /* 0x000000000000794d */ /* 0x000fea0003800000 */
.L_x_16:
        /* <DEDUP_REMOVED lines=12> */
.L_x_26:


//--------------------- .text._Z21linear_forward_kernelPKfS0_S0_Pfiii --------------------------
	.section	.text._Z21linear_forward_kernelPKfS0_S0_Pfiii,"ax",@progbits
	.align	128
        .global         _Z21linear_forward_kernelPKfS0_S0_Pfiii
        .type           _Z21linear_forward_kernelPKfS0_S0_Pfiii,@function
        .size           _Z21linear_forward_kernelPKfS0_S0_Pfiii,(.L_x_27 - _Z21linear_forward_kernelPKfS0_S0_Pfiii)
        .other          _Z21linear_forward_kernelPKfS0_S0_Pfiii,@"STO_CUDA_ENTRY STV_DEFAULT"
_Z21linear_forward_kernelPKfS0_S0_Pfiii:
.text._Z21linear_forward_kernelPKfS0_S0_Pfiii:
[----:B------:R-:W-:Y:S01]  /*0000*/  LDC R1, c[0x0][0x37c] ;  /* 0x0000df00ff017b82 */ /* 0x000fe20000000800 */
[----:B------:R-:W0:Y:S07]  /*0010*/  S2R R2, SR_TID.X ;  /* 0x0000000000027919 */ /* 0x000e2e0000002100 */
[----:B------:R-:W0:Y:S08]  /*0020*/  S2UR UR4, SR_CTAID.X ;  /* 0x00000000000479c3 */ /* 0x000e300000002500 */
[----:B------:R-:W0:Y:S08]  /*0030*/  LDC R7, c[0x0][0x360] ;  /* 0x0000d800ff077b82 */ /* 0x000e300000000800 */
[----:B------:R-:W1:Y:S08]  /*0040*/  LDC R0, c[0x0][0x3a8] ;  /* 0x0000ea00ff007b82 */ /* 0x000e700000000800 */
[----:B------:R-:W2:Y:S08]  /*0050*/  S2UR UR13, SR_CTAID.Y ;  /* 0x00000000000d79c3 */ /* 0x000eb00000002600 */
[----:B------:R-:W2:Y:S01]  /*0060*/  LDC R3, c[0x0][0x3a0] ;  /* 0x0000e800ff037b82 */ /* 0x000ea20000000800 */
[----:B0-----:R-:W-:-:S05]  /*0070*/  IMAD R7, R7, UR4, R2 ;  /* 0x0000000407077c24 */ /* 0x001fca000f8e0202 */
[----:B-1----:R-:W-:-:S04]  /*0080*/  ISETP.GE.AND P0, PT, R7, R0, PT ;  /* 0x000000000700720c */ /* 0x002fc80003f06270 */
[----:B--2---:R-:W-:-:S13]  /*0090*/  ISETP.LE.OR P0, PT, R3, UR13, P0 ;  /* 0x0000000d03007c0c */ /* 0x004fda0008703670 */
[----:B------:R-:W-:Y:S05]  /*00a0*/  @P0 EXIT ;  /* 0x000000000000094d */ /* 0x000fea0003800000 */
[----:B------:R-:W0:Y:S01]  /*00b0*/  LDCU UR7, c[0x0][0x3a4] ;  /* 0x00007480ff0777ac */ /* 0x000e220008000800 */
[----:B------:R-:W-:Y:S01]  /*00c0*/  HFMA2 R14, -RZ, RZ, 0, 0 ;  /* 0x00000000ff0e7431 */ /* 0x000fe200000001ff */
[----:B------:R-:W1:Y:S01]  /*00d0*/  LDCU.64 UR14, c[0x0][0x358] ;  /* 0x00006b00ff0e77ac */ /* 0x000e620008000a00 */
[----:B0-----:R-:W-:-:S09]  /*00e0*/  UISETP.GE.AND UP0, UPT, UR7, 0x1, UPT ;  /* 0x000000010700788c */ /* 0x001fd2000bf06270 */
[----:B-1----:R-:W-:Y:S05]  /*00f0*/  BRA.U !UP0, `(.L_x_17) ;  /* 0x0000000908a87547 */ /* 0x002fea000b800000 */
[----:B------:R-:W-:Y:S02]  /*0100*/  UISETP.GE.U32.AND UP1, UPT, UR7, 0x10, UPT ;  /* 0x000000100700788c */ /* 0x000fe4000bf26070 */
[----:B------:R-:W-:Y:S01]  /*0110*/  IMAD R6, R7, UR7, RZ ;  /* 0x0000000707067c24 */ /* 0x000fe2000f8e02ff */
[----:B------:R-:W-:Y:S01]  /*0120*/  ULOP3.LUT UR11, UR7, 0xf, URZ, 0xc0, !UPT ;  /* 0x0000000f070b7892 */ /* 0x000fe2000f8ec0ff */
[----:B------:R-:W-:Y:S01]  /*0130*/  MOV R14, RZ ;  /* 0x000000ff000e7202 */ /* 0x000fe20000000f00 */
[----:B------:R-:W-:Y:S01]  /*0140*/  UIMAD UR10, UR13, UR7, URZ ;  /* 0x000000070d0a72a4 */ /* 0x000fe2000f8e02ff */
[----:B------:R-:W-:Y:S01]  /*0150*/  MOV R9, RZ ;  /* 0x000000ff00097202 */ /* 0x000fe20000000f00 */
[----:B------:R-:W-:Y:S02]  /*0160*/  UISETP.NE.AND UP0, UPT, UR11, URZ, UPT ;  /* 0x000000ff0b00728c */ /* 0x000fe4000bf05270 */
[----:B------:R-:W-:Y:S09]  /*0170*/  BRA.U !UP1, `(.L_x_18) ;  /* 0x00000005091c7547 */ /* 0x000ff2000b800000 */
[----:B------:R-:W0:Y:S01]  /*0180*/  LDCU.64 UR4, c[0x0][0x380] ;  /* 0x00007000ff0477ac */ /* 0x000e220008000a00 */
[----:B------:R-:W-:Y:S02]  /*0190*/  MOV R14, RZ ;  /* 0x000000ff000e7202 */ /* 0x000fe40000000f00 */
[----:B------:R-:W-:Y:S01]  /*01a0*/  MOV R8, R6 ;  /* 0x0000000600087202 */ /* 0x000fe20000000f00 */
[----:B------:R-:W1:Y:S01]  /*01b0*/  LDCU.64 UR8, c[0x0][0x388] ;  /* 0x00007100ff0877ac */ /* 0x000e620008000a00 */
[----:B------:R-:W-:-:S06]  /*01c0*/  ULOP3.LUT UR12, UR7, 0x7ffffff0, URZ, 0xc0, !UPT ;  /* 0x7ffffff0070c7892 */ /* 0x000fcc000f8ec0ff */
[----:B------:R-:W-:Y:S01]  /*01d0*/  MOV R9, UR12 ;  /* 0x0000000c00097c02 */ /* 0x000fe20008000f00 */
[----:B0-----:R-:W-:-:S04]  /*01e0*/  UIMAD.WIDE.U32 UR4, UR10, 0x4, UR4 ;  /* 0x000000040a0478a5 */ /* 0x001fc8000f8e0004 */
[----:B------:R-:W-:Y:S02]  /*01f0*/  UIADD3 UR16, UP1, UPT, UR4, 0x20, URZ ;  /* 0x0000002004107890 */ /* 0x000fe4000ff3e0ff */
[----:B-1----:R-:W-:Y:S02]  /*0200*/  UIADD3 UR4, UP2, UPT, UR8, 0x20, URZ ;  /* 0x0000002008047890 */ /* 0x002fe4000ff5e0ff */
[----:B------:R-:W-:Y:S02]  /*0210*/  UIADD3.X UR6, UPT, UPT, URZ, UR5, URZ, UP1, !UPT ;  /* 0x00000005ff067290 */ /* 0x000fe40008ffe4ff */
[----:B------:R-:W-:Y:S01]  /*0220*/  MOV R2, UR16 ;  /* 0x0000001000027c02 */ /* 0x000fe20008000f00 */
[----:B------:R-:W-:Y:S02]  /*0230*/  UIADD3 UR8, UPT, UPT, -UR12, URZ, URZ ;  /* 0x000000ff0c087290 */ /* 0x000fe4000fffe1ff */
[----:B------:R-:W-:Y:S01]  /*0240*/  UIADD3.X UR5, UPT, UPT, URZ, UR9, URZ, UP2, !UPT ;  /* 0x00000009ff057290 */ /* 0x000fe200097fe4ff */
[----:B------:R-:W-:-:S11]  /*0250*/  MOV R3, UR6 ;  /* 0x0000000600037c02 */ /* 0x000fd60008000f00 */
.L_x_19:
[----:B------:R-:W-:Y:S01]  /*0260*/  MOV R4, UR4 ;  /* 0x0000000400047c02 */ /* 0x000fe20008000f00 */
[----:B------:R-:W2:Y:S01]  /*0270*/  LDG.E R15, desc[UR14][R2.64+-0x20] ;  /* 0xffffe00e020f7981 */ /* 0x000ea2000c1e1900 */
[----:B------:R-:W-:-:S03]  /*0280*/  MOV R5, UR5 ;  /* 0x0000000500057c02 */ /* 0x000fc60008000f00 */
[----:B------:R-:W3:Y:S01]  /*0290*/  LDG.E R17, desc[UR14][R2.64+-0x1c] ;  /* 0xffffe40e02117981 */ /* 0x000ee2000c1e1900 */
[----:B------:R-:W-:-:S03]  /*02a0*/  IMAD.WIDE R4, R8, 0x4, R4 ;  /* 0x0000000408047825 */ /* 0x000fc600078e0204 */
[----:B------:R-:W4:Y:S04]  /*02b0*/  LDG.E R19, desc[UR14][R2.64+-0x18] ;  /* 0xffffe80e02137981 */ /* 0x000f28000c1e1900 */
[----:B------:R-:W2:Y:S04]  /*02c0*/  LDG.E R16, desc[UR14][R4.64+-0x20] ;  /* 0xffffe00e04107981 */ /* 0x000ea8000c1e1900 */
[----:B------:R-:W3:Y:S04]  /*02d0*/  LDG.E R24, desc[UR14][R4.64+-0x1c] ;  /* 0xffffe40e04187981 */ /* 0x000ee8000c1e1900 */
[----:B------:R-:W4:Y:S04]  /*02e0*/  LDG.E R18, desc[UR14][R4.64+-0x18] ;  /* 0xffffe80e04127981 */ /* 0x000f28000c1e1900 */
[----:B------:R-:W5:Y:S04]  /*02f0*/  LDG.E R20, desc[UR14][R2.64+-0x14] ;  /* 0xffffec0e02147981 */ /* 0x000f68000c1e1900 */
        /* <DEDUP_REMOVED lines=8> */
[----:B------:R-:W5:Y:S01]  /*0380*/  LDG.E R26, desc[UR14][R2.64+0x1c] ;  /* 0x00001c0e021a7981 */ /* 0x000f62000c1e1900 */
[----:B--2---:R-:W-:-:S03]  /*0390*/  FFMA R16, R15, R16, R14 ;  /* 0x000000100f107223 */ /* 0x004fc6000000000e */
[----:B------:R-:W2:Y:S01]  /*03a0*/  LDG.E R15, desc[UR14][R2.64+-0x4] ;  /* 0xfffffc0e020f7981 */ /* 0x000ea2000c1e1900 */
[----:B---3--:R-:W-:-:S03]  /*03b0*/  FFMA R24, R17, R24, R16 ;  /* 0x0000001811187223 */ /* 0x008fc60000000010 */
[----:B------:R-:W2:Y:S01]  /*03c0*/  LDG.E R14, desc[UR14][R4.64+-0x4] ;  /* 0xfffffc0e040e7981 */ /* 0x000ea2000c1e1900 */
[----:B----4-:R-:W-:-:S03]  /*03d0*/  FFMA R25, R19, R18, R24 ;  /* 0x0000001213197223 */ /* 0x010fc60000000018 */
[----:B------:R-:W3:Y:S04]  /*03e0*/  LDG.E R16, desc[UR14][R2.64] ;  /* 0x0000000e02107981 */ /* 0x000ee8000c1e1900 */
[----:B------:R-:W3:Y:S01]  /*03f0*/  LDG.E R17, desc[UR14][R4.64] ;  /* 0x0000000e04117981 */ /* 0x000ee2000c1e1900 */
[----:B-----5:R-:W-:-:S03]  /*0400*/  FFMA R25, R20, R21, R25 ;  /* 0x0000001514197223 */ /* 0x020fc60000000019 */
[----:B------:R-:W4:Y:S04]  /*0410*/  LDG.E R18, desc[UR14][R2.64+0x4] ;  /* 0x0000040e02127981 */ /* 0x000f28000c1e1900 */
[----:B------:R-:W4:Y:S01]  /*0420*/  LDG.E R19, desc[UR14][R4.64+0x4] ;  /* 0x0000040e04137981 */ /* 0x000f22000c1e1900 */
[----:B------:R-:W-:-:S03]  /*0430*/  FFMA R25, R22, R23, R25 ;  /* 0x0000001716197223 */ /* 0x000fc60000000019 */
[----:B------:R-:W5:Y:S04]  /*0440*/  LDG.E R20, desc[UR14][R2.64+0x8] ;  /* 0x0000080e02147981 */ /* 0x000f68000c1e1900 */
[----:B------:R-:W5:Y:S01]  /*0450*/  LDG.E R21, desc[UR14][R4.64+0x8] ;  /* 0x0000080e04157981 */ /* 0x000f62000c1e1900 */
[----:B------:R-:W-:-:S03]  /*0460*/  FFMA R25, R10, R11, R25 ;  /* 0x0000000b0a197223 */ /* 0x000fc60000000019 */
[----:B------:R-:W5:Y:S04]  /*0470*/  LDG.E R22, desc[UR14][R2.64+0xc] ;  /* 0x00000c0e02167981 */ /* 0x000f68000c1e1900 */
[----:B------:R-:W5:Y:S04]  /*0480*/  LDG.E R23, desc[UR14][R4.64+0xc] ;  /* 0x00000c0e04177981 */ /* 0x000f68000c1e1900 */
[----:B------:R-:W5:Y:S01]  /*0490*/  LDG.E R10, desc[UR14][R2.64+0x10] ;  /* 0x0000100e020a7981 */ /* 0x000f62000c1e1900 */
[----:B------:R-:W-:-:S03]  /*04a0*/  FFMA R28, R12, R13, R25 ;  /* 0x0000000d0c1c7223 */ /* 0x000fc60000000019 */
[----:B------:R-:W5:Y:S04]  /*04b0*/  LDG.E R11, desc[UR14][R4.64+0x10] ;  /* 0x0000100e040b7981 */ /* 0x000f68000c1e1900 */
[----:B------:R-:W5:Y:S04]  /*04c0*/  LDG.E R24, desc[UR14][R2.64+0x14] ;  /* 0x0000140e02187981 */ /* 0x000f68000c1e1900 */
[----:B------:R-:W5:Y:S04]  /*04d0*/  LDG.E R25, desc[UR14][R4.64+0x14] ;  /* 0x0000140e04197981 */ /* 0x000f68000c1e1900 */
[----:B------:R0:W5:Y:S04]  /*04e0*/  LDG.E R13, desc[UR14][R2.64+0x18] ;  /* 0x0000180e020d7981 */ /* 0x000168000c1e1900 */
[----:B------:R-:W5:Y:S01]  /*04f0*/  LDG.E R12, desc[UR14][R4.64+0x18] ;  /* 0x0000180e040c7981 */ /* 0x000f62000c1e1900 */
[----:B------:R-:W-:-:S04]  /*0500*/  UIADD3 UR8, UPT, UPT, UR8, 0x10, URZ ;  /* 0x0000001008087890 */ /* 0x000fc8000fffe0ff */
[----:B------:R-:W-:Y:S01]  /*0510*/  UISETP.NE.AND UP1, UPT, UR8, URZ, UPT ;  /* 0x000000ff0800728c */ /* 0x000fe2000bf25270 */
[----:B0-----:R-:W-:Y:S02]  /*0520*/  IADD3 R2, P0, PT, R2, 0x40, RZ ;  /* 0x0000004002027810 */ /* 0x001fe40007f1e0ff */
[----:B------:R-:W-:Y:S02]  /*0530*/  IADD3 R8, PT, PT, R8, 0x10, RZ ;  /* 0x0000001008087810 */ /* 0x000fe40007ffe0ff */
[----:B------:R-:W-:Y:S01]  /*0540*/  IADD3.X R3, PT, PT, RZ, R3, RZ, P0, !PT ;  /* 0x00000003ff037210 */ /* 0x000fe200007fe4ff */
[----:B--2---:R-:W-:-:S04]  /*0550*/  FFMA R15, R15, R14, R28 ;  /* 0x0000000e0f0f7223 */ /* 0x004fc8000000001c */
[----:B---3--:R-:W-:-:S04]  /*0560*/  FFMA R15, R16, R17, R15 ;  /* 0x00000011100f7223 */ /* 0x008fc8000000000f */
[----:B----4-:R-:W-:-:S04]  /*0570*/  FFMA R15, R18, R19, R15 ;  /* 0x00000013120f7223 */ /* 0x010fc8000000000f */
[----:B-----5:R-:W-:-:S04]  /*0580*/  FFMA R15, R20, R21, R15 ;  /* 0x00000015140f7223 */ /* 0x020fc8000000000f */
[----:B------:R-:W-:-:S04]  /*0590*/  FFMA R15, R22, R23, R15 ;  /* 0x00000017160f7223 */ /* 0x000fc8000000000f */
[----:B------:R-:W-:-:S04]  /*05a0*/  FFMA R11, R10, R11, R15 ;  /* 0x0000000b0a0b7223 */ /* 0x000fc8000000000f */
[----:B------:R-:W-:-:S04]  /*05b0*/  FFMA R24, R24, R25, R11 ;  /* 0x0000001918187223 */ /* 0x000fc8000000000b */
[----:B------:R-:W-:-:S04]  /*05c0*/  FFMA R13, R13, R12, R24 ;  /* 0x0000000c0d0d7223 */ /* 0x000fc80000000018 */
[----:B------:R-:W-:Y:S01]  /*05d0*/  FFMA R14, R26, R27, R13 ;  /* 0x0000001b1a0e7223 */ /* 0x000fe2000000000d */
[----:B------:R-:W-:Y:S06]  /*05e0*/  BRA.U UP1, `(.L_x_19) ;  /* 0xfffffffd011c7547 */ /* 0x000fec000b83ffff */
.L_x_18:
[----:B------:R-:W-:Y:S05]  /*05f0*/  BRA.U !UP0, `(.L_x_17) ;  /* 0x0000000508687547 */ /* 0x000fea000b800000 */
[----:B------:R-:W-:Y:S02]  /*0600*/  UISETP.GE.U32.AND UP0, UPT, UR11, 0x8, UPT ;  /* 0x000000080b00788c */ /* 0x000fe4000bf06070 */
[----:B------:R-:W-:-:S04]  /*0610*/  ULOP3.LUT UR5, UR7, 0x7, URZ, 0xc0, !UPT ;  /* 0x0000000707057892 */ /* 0x000fc8000f8ec0ff */
[----:B------:R-:W-:-:S03]  /*0620*/  UISETP.NE.AND UP1, UPT, UR5, URZ, UPT ;  /* 0x000000ff0500728c */ /* 0x000fc6000bf25270 */
[----:B------:R-:W-:Y:S08]  /*0630*/  BRA.U !UP0, `(.L_x_20) ;  /* 0x0000000108907547 */ /* 0x000ff0000b800000 */
[----:B------:R-:W0:Y:S01]  /*0640*/  LDC.64 R10, c[0x0][0x380] ;  /* 0x0000e000ff0a7b82 */ /* 0x000e220000000a00 */
[C---:B------:R-:W-:Y:S02]  /*0650*/  IADD3 R13, PT, PT, R9.reuse, UR10, RZ ;  /* 0x0000000a090d7c10 */ /* 0x040fe4000fffe0ff */
[----:B------:R-:W-:Y:S02]  /*0660*/  IADD3 R8, P0, PT, R9, UR10, RZ ;  /* 0x0000000a09087c10 */ /* 0x000fe4000ff1e0ff */
[----:B------:R-:W-:Y:S02]  /*0670*/  IADD3 R15, PT, PT, R6, R9, RZ ;  /* 0x00000009060f7210 */ /* 0x000fe40007ffe0ff */
[----:B------:R-:W-:Y:S01]  /*0680*/  IADD3.X R12, PT, PT, RZ, RZ, RZ, P0, !PT ;  /* 0x000000ffff0c7210 */ /* 0x000fe200007fe4ff */
[----:B------:R-:W1:Y:S08]  /*0690*/  LDC.64 R2, c[0x0][0x380] ;  /* 0x0000e000ff027b82 */ /* 0x000e700000000a00 */
[----:B------:R-:W2:Y:S01]  /*06a0*/  LDC.64 R4, c[0x0][0x388] ;  /* 0x0000e200ff047b82 */ /* 0x000ea20000000a00 */
[----:B0-----:R-:W-:Y:S01]  /*06b0*/  IMAD.WIDE.U32 R10, R13, 0x4, R10 ;  /* 0x000000040d0a7825 */ /* 0x001fe200078e000a */
[----:B-1----:R-:W-:-:S04]  /*06c0*/  LEA R2, P0, R8, R2, 0x2 ;  /* 0x0000000208027211 */ /* 0x002fc800078010ff */
[----:B------:R-:W-:Y:S01]  /*06d0*/  LEA.HI.X R3, R8, R3, R12, 0x2, P0 ;  /* 0x0000000308037211 */ /* 0x000fe200000f140c */
[----:B--2---:R-:W-:-:S04]  /*06e0*/  IMAD.WIDE R4, R15, 0x4, R4 ;  /* 0x000000040f047825 */ /* 0x004fc800078e0204 */
[----:B------:R-:W2:Y:S04]  /*06f0*/  LDG.E R18, desc[UR14][R2.64+0x4] ;  /* 0x0000040e02127981 */ /* 0x000ea8000c1e1900 */
[----:B------:R-:W3:Y:S04]  /*0700*/  LDG.E R15, desc[UR14][R10.64] ;  /* 0x0000000e0a0f7981 */ /* 0x000ee8000c1e1900 */
[----:B------:R-:W3:Y:S04]  /*0710*/  LDG.E R16, desc[UR14][R4.64] ;  /* 0x0000000e04107981 */ /* 0x000ee8000c1e1900 */
[----:B------:R-:W2:Y:S04]  /*0720*/  LDG.E R17, desc[UR14][R4.64+0x4] ;  /* 0x0000040e04117981 */ /* 0x000ea8000c1e1900 */
[----:B------:R-:W4:Y:S04]  /*0730*/  LDG.E R19, desc[UR14][R4.64+0x8] ;  /* 0x0000080e04137981 */ /* 0x000f28000c1e1900 */
        /* <DEDUP_REMOVED lines=11> */
[----:B------:R-:W-:Y:S01]  /*07f0*/  IADD3 R9, PT, PT, R9, 0x8, RZ ;  /* 0x0000000809097810 */ /* 0x000fe20007ffe0ff */
[----:B---3--:R-:W-:-:S04]  /*0800*/  FFMA R15, R15, R16, R14 ;  /* 0x000000100f0f7223 */ /* 0x008fc8000000000e */
[----:B--2---:R-:W-:-:S04]  /*0810*/  FFMA R15, R18, R17, R15 ;  /* 0x00000011120f7223 */ /* 0x004fc8000000000f */
[----:B----4-:R-:W-:-:S04]  /*0820*/  FFMA R15, R20, R19, R15 ;  /* 0x00000013140f7223 */ /* 0x010fc8000000000f */
[----:B-----5:R-:W-:-:S04]  /*0830*/  FFMA R15, R22, R21, R15 ;  /* 0x00000015160f7223 */ /* 0x020fc8000000000f */
[----:B------:R-:W-:-:S04]  /*0840*/  FFMA R15, R24, R23, R15 ;  /* 0x00000017180f7223 */ /* 0x000fc8000000000f */
[----:B------:R-:W-:-:S04]  /*0850*/  FFMA R13, R12, R13, R15 ;  /* 0x0000000d0c0d7223 */ /* 0x000fc8000000000f */
[----:B------:R-:W-:-:S04]  /*0860*/  FFMA R11, R8, R11, R13 ;  /* 0x0000000b080b7223 */ /* 0x000fc8000000000d */
[----:B------:R-:W-:-:S07]  /*0870*/  FFMA R14, R26, R10, R11 ;  /* 0x0000000a1a0e7223 */ /* 0x000fce000000000b */
.L_x_20:
        /* <DEDUP_REMOVED lines=12> */
[----:B0-----:R-:W-:-:S06]  /*0940*/  IMAD.WIDE.U32 R10, R11, 0x4, R4 ;  /* 0x000000040b0a7825 */ /* 0x001fcc00078e0004 */
[----:B------:R-:W3:Y:S01]  /*0950*/  LDG.E R11, desc[UR14][R10.64] ;  /* 0x0000000e0a0b7981 */ /* 0x000ee2000c1e1900 */
[----:B-1----:R-:W-:-:S04]  /*0960*/  LEA R2, P0, R8, R2, 0x2 ;  /* 0x0000000208027211 */ /* 0x002fc800078010ff */
[----:B------:R-:W-:Y:S01]  /*0970*/  LEA.HI.X R3, R8, R3, R16, 0x2, P0 ;  /* 0x0000000308037211 */ /* 0x000fe200000f1410 */
[----:B--2---:R-:W-:-:S04]  /*0980*/  IMAD.WIDE R4, R15, 0x4, R12 ;  /* 0x000000040f047825 */ /* 0x004fc800078e020c */
[----:B------:R-:W2:Y:S04]  /*0990*/  LDG.E R17, desc[UR14][R2.64+0xc] ;  /* 0x00000c0e02117981 */ /* 0x000ea8000c1e1900 */
[----:B------:R-:W3:Y:S04]  /*09a0*/  LDG.E R8, desc[UR14][R4.64] ;  /* 0x0000000e04087981 */ /* 0x000ee8000c1e1900 */
[----:B------:R-:W4:Y:S04]  /*09b0*/  LDG.E R12, desc[UR14][R4.64+0x4] ;  /* 0x0000040e040c7981 */ /* 0x000f28000c1e1900 */
[----:B------:R-:W4:Y:S04]  /*09c0*/  LDG.E R13, desc[UR14][R2.64+0x4] ;  /* 0x0000040e020d7981 */ /* 0x000f28000c1e1900 */
[----:B------:R-:W5:Y:S04]  /*09d0*/  LDG.E R16, desc[UR14][R4.64+0x8] ;  /* 0x0000080e04107981 */ /* 0x000f68000c1e1900 */
[----:B------:R-:W5:Y:S04]  /*09e0*/  LDG.E R15, desc[UR14][R2.64+0x8] ;  /* 0x0000080e020f7981 */ /* 0x000f68000c1e1900 */
[----:B------:R-:W2:Y:S01]  /*09f0*/  LDG.E R18, desc[UR14][R4.64+0xc] ;  /* 0x00000c0e04127981 */ /* 0x000ea2000c1e1900 */
[----:B------:R-:W-:Y:S01]  /*0a00*/  IADD3 R9, PT, PT, R9, 0x4, RZ ;  /* 0x0000000409097810 */ /* 0x000fe20007ffe0ff */
[----:B---3--:R-:W-:-:S04]  /*0a10*/  FFMA R8, R11, R8, R14 ;  /* 0x000000080b087223 */ /* 0x008fc8000000000e */
[----:B----4-:R-:W-:-:S04]  /*0a20*/  FFMA R8, R13, R12, R8 ;  /* 0x0000000c0d087223 */ /* 0x010fc80000000008 */
[----:B-----5:R-:W-:-:S04]  /*0a30*/  FFMA R8, R15, R16, R8 ;  /* 0x000000100f087223 */ /* 0x020fc80000000008 */
[----:B--2---:R-:W-:-:S07]  /*0a40*/  FFMA R14, R17, R18, R8 ;  /* 0x00000012110e7223 */ /* 0x004fce0000000008 */
.L_x_21:
[----:B------:R-:W-:Y:S05]  /*0a50*/  BRA.U !UP1, `(.L_x_17) ;  /* 0x0000000109507547 */ /* 0x000fea000b800000 */
[----:B------:R-:W0:Y:S01]  /*0a60*/  LDC.64 R4, c[0x0][0x380] ;  /* 0x0000e000ff047b82 */ /* 0x000e220000000a00 */
[----:B------:R-:W-:Y:S01]  /*0a70*/  IADD3 R11, PT, PT, R9, UR10, RZ ;  /* 0x0000000a090b7c10 */ /* 0x000fe2000fffe0ff */
[----:B------:R-:W-:-:S06]  /*0a80*/  UIADD3 UR4, UPT, UPT, -UR4, URZ, URZ ;  /* 0x000000ff04047290 */ /* 0x000fcc000fffe1ff */
[----:B------:R-:W1:Y:S01]  /*0a90*/  LDC.64 R2, c[0x0][0x388] ;  /* 0x0000e200ff027b82 */ /* 0x000e620000000a00 */
[----:B0-----:R-:W-:Y:S01]  /*0aa0*/  IMAD.WIDE.U32 R4, R11, 0x4, R4 ;  /* 0x000000040b047825 */ /* 0x001fe200078e0004 */
[----:B------:R-:W-:Y:S02]  /*0ab0*/  IADD3 R11, PT, PT, R6, R9, RZ ;  /* 0x00000009060b7210 */ /* 0x000fe40007ffe0ff */
[----:B------:R-:W-:Y:S02]  /*0ac0*/  MOV R6, R4 ;  /* 0x0000000400067202 */ /* 0x000fe40000000f00 */
[----:B------:R-:W-:-:S07]  /*0ad0*/  MOV R13, R5 ;  /* 0x00000005000d7202 */ /* 0x000fce0000000f00 */
.L_x_22:
[----:B-1----:R-:W-:Y:S01]  /*0ae0*/  IMAD.WIDE R4, R11, 0x4, R2 ;  /* 0x000000040b047825 */ /* 0x002fe200078e0202 */
[----:B------:R-:W-:Y:S02]  /*0af0*/  MOV R9, R13 ;  /* 0x0000000d00097202 */ /* 0x000fe40000000f00 */
[----:B------:R-:W-:-:S03]  /*0b00*/  MOV R8, R6 ;  /* 0x0000000600087202 */ /* 0x000fc60000000f00 */
[----:B------:R-:W2:Y:S04]  /*0b10*/  LDG.E R4, desc[UR14][R4.64] ;  /* 0x0000000e04047981 */ /* 0x000ea8000c1e1900 */
[----:B------:R-:W2:Y:S01]  /*0b20*/  LDG.E R9, desc[UR14][R8.64] ;  /* 0x0000000e08097981 */ /* 0x000ea2000c1e1900 */
[----:B------:R-:W-:Y:S01]  /*0b30*/  UIADD3 UR4, UPT, UPT, UR4, 0x1, URZ ;  /* 0x0000000104047890 */ /* 0x000fe2000fffe0ff */
[----:B------:R-:W-:Y:S02]  /*0b40*/  IADD3 R6, P0, PT, R6, 0x4, RZ ;  /* 0x0000000406067810 */ /* 0x000fe40007f1e0ff */
[----:B------:R-:W-:Y:S01]  /*0b50*/  IADD3 R11, PT, PT, R11, 0x1, RZ ;  /* 0x000000010b0b7810 */ /* 0x000fe20007ffe0ff */
[----:B------:R-:W-:Y:S01]  /*0b60*/  UISETP.NE.AND UP0, UPT, UR4, URZ, UPT ;  /* 0x000000ff0400728c */ /* 0x000fe2000bf05270 */
[----:B------:R-:W-:Y:S01]  /*0b70*/  IADD3.X R13, PT, PT, RZ, R13, RZ, P0, !PT ;  /* 0x0000000dff0d7210 */ /* 0x000fe200007fe4ff */
[----:B--2---:R-:W-:-:S07]  /*0b80*/  FFMA R14, R9, R4, R14 ;  /* 0x00000004090e7223 */ /* 0x004fce000000000e */
[----:B------:R-:W-:Y:S05]  /*0b90*/  BRA.U UP0, `(.L_x_22) ;  /* 0xfffffffd00d07547 */ /* 0x000fea000b83ffff */
.L_x_17:
[----:B------:R-:W0:Y:S08]  /*0ba0*/  LDC.64 R2, c[0x0][0x390] ;  /* 0x0000e400ff027b82 */ /* 0x000e300000000a00 */
[----:B------:R-:W1:Y:S01]  /*0bb0*/  LDC.64 R4, c[0x0][0x398] ;  /* 0x0000e600ff047b82 */ /* 0x000e620000000a00 */
[----:B0-----:R-:W-:-:S06]  /*0bc0*/  IMAD.WIDE R2, R7, 0x4, R2 ;  /* 0x0000000407027825 */ /* 0x001fcc00078e0202 */
[----:B------:R-:W2:Y:S01]  /*0bd0*/  LDG.E R3, desc[UR14][R2.64] ;  /* 0x0000000e02037981 */ /* 0x000ea2000c1e1900 */
[----:B------:R-:W-:-:S04]  /*0be0*/  IMAD R7, R0, UR13, R7 ;  /* 0x0000000d00077c24 */ /* 0x000fc8000f8e0207 */
[----:B-1----:R-:W-:-:S04]  /*0bf0*/  IMAD.WIDE R4, R7, 0x4, R4 ;  /* 0x0000000407047825 */ /* 0x002fc800078e0204 */
[----:B--2---:R-:W-:-:S05]  /*0c00*/  FADD R7, R3, R14 ;  /* 0x0000000e03077221 */ /* 0x004fca0000000000 */
[----:B------:R-:W-:Y:S01]  /*0c10*/  STG.E desc[UR14][R4.64], R7 ;  /* 0x0000000704007986 */ /* 0x000fe2000c10190e */
[----:B------:R-:W-:Y:S05]  /*0c20*/  EXIT ;  /* 0x000000000000794d */ /* 0x000fea0003800000 */
.L_x_23:
        /* <DEDUP_REMOVED lines=13> */
.L_x_27:


//--------------------- .nv.shared.reserved.0     --------------------------
	.section	.nv.shared.reserved.0,"aw",@nobits
	.weak		__nv_reservedSMEM_offset_0_alias
	.size		__nv_reservedSMEM_offset_0_alias, 0, 64
	.other		__nv_reservedSMEM_offset_0_alias,@"STO_CUDA_RESERVED_SHARED STV_DEFAULT"
__nv_reservedSMEM_offset_0_alias:
	.zero		0
	.zero		64


//--------------------- .nv.constant0._Z27linear_backward_bias_kernelPKfPfii --------------------------
	.section	.nv.constant0._Z27linear_backward_bias_kernelPKfPfii,"a",@progbits
	.sectionflags	@""
	.align	4
.nv.constant0._Z27linear_backward_bias_kernelPKfPfii:
	.zero		920


//--------------------- .nv.constant0._Z29linear_backward_weight_kernelPKfS0_Pfiii --------------------------
	.section	.nv.constant0._Z29linear_backward_weight_kernelPKfS0_Pfiii,"a",@progbits
	.sectionflags	@""
	.align	4
.nv.constant0._Z29linear_backward_weight_kernelPKfS0_Pfiii:
	.zero		932


//--------------------- .nv.constant0._Z28linear_backward_input_kernelPKfS0_Pfiii --------------------------
	.section	.nv.constant0._Z28linear_backward_input_kernelPKfS0_Pfiii,"a",@progbits
	.sectionflags	@""
	.align	4
.nv.constant0._Z28linear_backward_input_kernelPKfS0_Pfiii:
	.zero		932


//--------------------- .nv.constant0._Z21linear_forward_kernelPKfS0_S0_Pfiii --------------------------
	.section	.nv.constant0._Z21linear_forward_kernelPKfS0_S0_Pfiii,"a",@progbits
	.sectionflags	@""
	.align	4
.nv.constant0._Z21linear_forward_kernelPKfS0_S0_Pfiii:
	.zero		940


//--------------------- SYMBOLS --------------------------

	.type		.nv.reservedSmem.offset0,@object
	.size		.nv.reservedSmem.offset0,0x4
